// auto-generated by cutlass_sweep.gemm — config: {"arch": "sm_90", "cluster_m": 1, "cluster_n": 2, "dtype": "e5m2", "stages": 3, "tile_k": 128, "tile_m": 256, "tile_n": 128}
#include "cutlass/cutlass.h"
#include "cutlass/gemm/collective/collective_builder.hpp"
#include "cutlass/gemm/device/gemm_universal_adapter.h"
#include "cutlass/gemm/kernel/gemm_universal.hpp"
#include "cutlass/epilogue/collective/collective_builder.hpp"

using ElemA = cutlass::float_e5m2_t;
using ElemB = cutlass::float_e5m2_t;
using ElemCD = cutlass::float_e5m2_t;
using Acc  = float;
using TileShape    = cute::Shape<cute::_256, cute::_128, cute::_128>;
using ClusterShape = cute::Shape<cute::_1, cute::_2, cute::_1>;

using CollectiveEpilogue = typename cutlass::epilogue::collective::CollectiveBuilder<
    cutlass::arch::Sm90, cutlass::arch::OpClassTensorOp,
    TileShape, ClusterShape,
    cutlass::epilogue::collective::EpilogueTileAuto,
    Acc, Acc,
    ElemCD, cutlass::layout::RowMajor, 128 / cutlass::sizeof_bits<ElemCD>::value,
    ElemCD, cutlass::layout::RowMajor, 128 / cutlass::sizeof_bits<ElemCD>::value,
    cutlass::epilogue::collective::EpilogueScheduleAuto
  >::CollectiveOp;

using CollectiveMainloop = typename cutlass::gemm::collective::CollectiveBuilder<
    cutlass::arch::Sm90, cutlass::arch::OpClassTensorOp,
    ElemA, cutlass::layout::RowMajor, 128 / cutlass::sizeof_bits<ElemA>::value,
    ElemB, cutlass::layout::ColumnMajor, 128 / cutlass::sizeof_bits<ElemB>::value,
    Acc,
    TileShape, ClusterShape,
    cutlass::gemm::collective::StageCount<3>,
    cutlass::gemm::collective::KernelScheduleAuto
  >::CollectiveOp;

using GemmKernel = cutlass::gemm::kernel::GemmUniversal<
    cute::Shape<int,int,int,int>,
    CollectiveMainloop,
    CollectiveEpilogue
>;
using Gemm = cutlass::gemm::device::GemmUniversalAdapter<GemmKernel>;

// Force the device kernel symbol into the cubin without needing a host main.
auto* _anchor = &cutlass::device_kernel<GemmKernel>;


// ===== COMPILED SASS (sm_90a) =====

	.target	sm_90a

	.elftype	@"ET_EXEC"


//--------------------- .note.nv.tkinfo           --------------------------
	.section	.note.nv.tkinfo,"",@"SHT_NOTE"
	.sectionflags	@"SHF_NOTE_NV_TKINFO"
	.tkinfo
        /*0018*/ 	.word	0x00000002
        /*0030*/ 	.string	""
        /*0030*/ 	.string	"ptxas"
        /*0030*/ 	.string	"Cuda compilation tools, release 13.0, V13.0.88"
        /*0030*/ 	.string	"Build cuda_13.0.r13.0/compiler.36424714_0"
        /*0030*/ 	.string	"-arch sm_90a -m 64 "



//--------------------- .note.nv.cuinfo           --------------------------
	.section	.note.nv.cuinfo,"",@"SHT_NOTE"
	.sectionflags	@"SHF_NOTE_NV_CUINFO"
        /*0018*/ 	.short	0x0002
        /*001a*/ 	.short	0x005a
        /*001c*/ 	.short	0x0082
	.zero		2


//--------------------- .nv.info                  --------------------------
	.section	.nv.info,"",@"SHT_CUDA_INFO"
	.align	4


	//----- nvinfo : EIATTR_REGCOUNT
	.align		4
        /*0000*/ 	.byte	0x04, 0x2f
        /*0002*/ 	.short	(.L_12 - .L_11)
	.align		4
.L_11:
        /*0004*/ 	.word	index@(_ZN7cutlass13device_kernelINS_4gemm6kernel13GemmUniversalIN4cute5tupleIJiiiiEEENS1_10collective13CollectiveMmaINS1_37MainloopSm90TmaGmmaWarpSpecializedFP8ILi3ENS5_IJNS4_1CILi1EEENSA_ILi2EEESB_EEENS1_35KernelTmaWarpSpecializedCooperativeEEENS5_IJNSA_ILi256EEENSA_ILi128EEESH_EEENS_12float_e5m2_tENS5_IJlSB_lEEESJ_SK_NS4_8TiledMMAINS4_8MMA_AtomIJNS4_4SM904GMMA31MMA_64x128x32_F32E5M2E5M2_SS_TNILNSO_7ScaleInE1ELSQ_1EEEEEENS4_6LayoutINS5_IJSC_SB_SB_EEENS5_IJSB_NSA_ILi0EEESV_EEEEENS5_IJNS4_10UnderscoreESY_SY_EEEEENS4_23SM90_TMA_LOAD_MULTICASTENS4_14ComposedLayoutINS4_7SwizzleILi3ELi4ELi3EEENS4_18smem_ptr_flag_bitsILi8EEENST_INS5_IJNSA_ILi8EEESH_EEENS5_IJSH_SB_EEEEEEEvNS4_8identityENS4_13SM90_TMA_LOADES1B_vS1C_EENS_8epilogue10collective6detail29Sm90TmaWarpSpecializedAdapterINS1G_15DefaultEpilogueISJ_SK_SK_NS1F_6thread17LinearCombinationISJ_Li1EffLNS1K_9ScaleType4KindE0ELNS_15FloatRoundStyleE2ESJ_EENS1_15EpilogueDefaultEEEEEvvEEEEvNT_6ParamsE)
        /*0008*/ 	.word	0x000000a8


	//----- nvinfo : EIATTR_FRAME_SIZE
	.align		4
.L_12:
        /*000c*/ 	.byte	0x04, 0x11
        /*000e*/ 	.short	(.L_14 - .L_13)
	.align		4
.L_13:
        /*0010*/ 	.word	index@(_ZN7cutlass13device_kernelINS_4gemm6kernel13GemmUniversalIN4cute5tupleIJiiiiEEENS1_10collective13CollectiveMmaINS1_37MainloopSm90TmaGmmaWarpSpecializedFP8ILi3ENS5_IJNS4_1CILi1EEENSA_ILi2EEESB_EEENS1_35KernelTmaWarpSpecializedCooperativeEEENS5_IJNSA_ILi256EEENSA_ILi128EEESH_EEENS_12float_e5m2_tENS5_IJlSB_lEEESJ_SK_NS4_8TiledMMAINS4_8MMA_AtomIJNS4_4SM904GMMA31MMA_64x128x32_F32E5M2E5M2_SS_TNILNSO_7ScaleInE1ELSQ_1EEEEEENS4_6LayoutINS5_IJSC_SB_SB_EEENS5_IJSB_NSA_ILi0EEESV_EEEEENS5_IJNS4_10UnderscoreESY_SY_EEEEENS4_23SM90_TMA_LOAD_MULTICASTENS4_14ComposedLayoutINS4_7SwizzleILi3ELi4ELi3EEENS4_18smem_ptr_flag_bitsILi8EEENST_INS5_IJNSA_ILi8EEESH_EEENS5_IJSH_SB_EEEEEEEvNS4_8identityENS4_13SM90_TMA_LOADES1B_vS1C_EENS_8epilogue10collective6detail29Sm90TmaWarpSpecializedAdapterINS1G_15DefaultEpilogueISJ_SK_SK_NS1F_6thread17LinearCombinationISJ_Li1EffLNS1K_9ScaleType4KindE0ELNS_15FloatRoundStyleE2ESJ_EENS1_15EpilogueDefaultEEEEEvvEEEEvNT_6ParamsE)
        /*0014*/ 	.word	0x000000f8


	//----- nvinfo : EIATTR_MIN_STACK_SIZE
	.align		4
.L_14:
        /*0018*/ 	.byte	0x04, 0x12
        /*001a*/ 	.short	(.L_16 - .L_15)
	.align		4
.L_15:
        /*001c*/ 	.word	index@(_ZN7cutlass13device_kernelINS_4gemm6kernel13GemmUniversalIN4cute5tupleIJiiiiEEENS1_10collective13CollectiveMmaINS1_37MainloopSm90TmaGmmaWarpSpecializedFP8ILi3ENS5_IJNS4_1CILi1EEENSA_ILi2EEESB_EEENS1_35KernelTmaWarpSpecializedCooperativeEEENS5_IJNSA_ILi256EEENSA_ILi128EEESH_EEENS_12float_e5m2_tENS5_IJlSB_lEEESJ_SK_NS4_8TiledMMAINS4_8MMA_AtomIJNS4_4SM904GMMA31MMA_64x128x32_F32E5M2E5M2_SS_TNILNSO_7ScaleInE1ELSQ_1EEEEEENS4_6LayoutINS5_IJSC_SB_SB_EEENS5_IJSB_NSA_ILi0EEESV_EEEEENS5_IJNS4_10UnderscoreESY_SY_EEEEENS4_23SM90_TMA_LOAD_MULTICASTENS4_14ComposedLayoutINS4_7SwizzleILi3ELi4ELi3EEENS4_18smem_ptr_flag_bitsILi8EEENST_INS5_IJNSA_ILi8EEESH_EEENS5_IJSH_SB_EEEEEEEvNS4_8identityENS4_13SM90_TMA_LOADES1B_vS1C_EENS_8epilogue10collective6detail29Sm90TmaWarpSpecializedAdapterINS1G_15DefaultEpilogueISJ_SK_SK_NS1F_6thread17LinearCombinationISJ_Li1EffLNS1K_9ScaleType4KindE0ELNS_15FloatRoundStyleE2ESJ_EENS1_15EpilogueDefaultEEEEEvvEEEEvNT_6ParamsE)
        /*0020*/ 	.word	0x000000f8
.L_16:


//--------------------- .nv.compat                --------------------------
	.section	.nv.compat,"",@"SHT_CUDA_COMPAT_INFO"
	.align	4
        /*0000*/ 	.byte	0x02, 0x09, 0x01, 0x00, 0x02, 0x02, 0x04, 0x00, 0x02, 0x05, 0x05, 0x00, 0x03, 0x07, 0x01, 0x01
        /*0010*/ 	.byte	0x02, 0x03, 0x01, 0x00, 0x02, 0x06, 0x01, 0x00, 0x04, 0x0b, 0x08, 0x00, 0x00, 0x00, 0x00, 0x00
        /*0020*/ 	.byte	0x00, 0x00, 0x00, 0x00


//--------------------- .nv.info._ZN7cutlass13device_kernelINS_4gemm6kernel13GemmUniversalIN4cute5tupleIJiiiiEEENS1_10collective13CollectiveMmaINS1_37MainloopSm90TmaGmmaWarpSpecializedFP8ILi3ENS5_IJNS4_1CILi1EEENSA_ILi2EEESB_EEENS1_35KernelTmaWarpSpecializedCooperativeEEENS5_IJNSA_ILi256EEENSA_ILi128EEESH_EEENS_12float_e5m2_tENS5_IJlSB_lEEESJ_SK_NS4_8TiledMMAINS4_8MMA_AtomIJNS4_4SM904GMMA31MMA_64x128x32_F32E5M2E5M2_SS_TNILNSO_7ScaleInE1ELSQ_1EEEEEENS4_6LayoutINS5_IJSC_SB_SB_EEENS5_IJSB_NSA_ILi0EEESV_EEEEENS5_IJNS4_10UnderscoreESY_SY_EEEEENS4_23SM90_TMA_LOAD_MULTICASTENS4_14ComposedLayoutINS4_7SwizzleILi3ELi4ELi3EEENS4_18smem_ptr_flag_bitsILi8EEENST_INS5_IJNSA_ILi8EEESH_EEENS5_IJSH_SB_EEEEEEEvNS4_8identityENS4_13SM90_TMA_LOADES1B_vS1C_EENS_8epilogue10collective6detail29Sm90TmaWarpSpecializedAdapterINS1G_15DefaultEpilogueISJ_SK_SK_NS1F_6thread17LinearCombinationISJ_Li1EffLNS1K_9ScaleType4KindE0ELNS_15FloatRoundStyleE2ESJ_EENS1_15EpilogueDefaultEEEEEvvEEEEvNT_6ParamsE --------------------------
	.section	.nv.info._ZN7cutlass13device_kernelINS_4gemm6kernel13GemmUniversalIN4cute5tupleIJiiiiEEENS1_10collective13CollectiveMmaINS1_37MainloopSm90TmaGmmaWarpSpecializedFP8ILi3ENS5_IJNS4_1CILi1EEENSA_ILi2EEESB_EEENS1_35KernelTmaWarpSpecializedCooperativeEEENS5_IJNSA_ILi256EEENSA_ILi128EEESH_EEENS_12float_e5m2_tENS5_IJlSB_lEEESJ_SK_NS4_8TiledMMAINS4_8MMA_AtomIJNS4_4SM904GMMA31MMA_64x128x32_F32E5M2E5M2_SS_TNILNSO_7ScaleInE1ELSQ_1EEEEEENS4_6LayoutINS5_IJSC_SB_SB_EEENS5_IJSB_NSA_ILi0EEESV_EEEEENS5_IJNS4_10UnderscoreESY_SY_EEEEENS4_23SM90_TMA_LOAD_MULTICASTENS4_14ComposedLayoutINS4_7SwizzleILi3ELi4ELi3EEENS4_18smem_ptr_flag_bitsILi8EEENST_INS5_IJNSA_ILi8EEESH_EEENS5_IJSH_SB_EEEEEEEvNS4_8identityENS4_13SM90_TMA_LOADES1B_vS1C_EENS_8epilogue10collective6detail29Sm90TmaWarpSpecializedAdapterINS1G_15DefaultEpilogueISJ_SK_SK_NS1F_6thread17LinearCombinationISJ_Li1EffLNS1K_9ScaleType4KindE0ELNS_15FloatRoundStyleE2ESJ_EENS1_15EpilogueDefaultEEEEEvvEEEEvNT_6ParamsE,"",@"SHT_CUDA_INFO"
	.sectionflags	@""
	.align	4


	//----- nvinfo : EIATTR_CUDA_API_VERSION
	.align		4
        /*0000*/ 	.byte	0x04, 0x37
        /*0002*/ 	.short	(.L_18 - .L_17)
.L_17:
        /*0004*/ 	.word	0x00000082


	//----- nvinfo : EIATTR_KPARAM_INFO
	.align		4
.L_18:
        /*0008*/ 	.byte	0x04, 0x17
        /*000a*/ 	.short	(.L_20 - .L_19)
.L_19:
        /*000c*/ 	.word	0x00000000
        /*0010*/ 	.short	0x0000
        /*0012*/ 	.short	0x0070
        /*0014*/ 	.byte	0x00, 0xf0, 0x01, 0x10


	//----- nvinfo : EIATTR_SPARSE_MMA_MASK
	.align		4
.L_20:
        /*0018*/ 	.byte	0x03, 0x50
        /*001a*/ 	.short	0x0000


	//----- nvinfo : EIATTR_MAXREG_COUNT
	.align		4
        /*001c*/ 	.byte	0x03, 0x1b
        /*001e*/ 	.short	0x00a8


	//----- nvinfo : EIATTR_NUM_BARRIERS
	.align		4
        /*0020*/ 	.byte	0x02, 0x4c
        /*0022*/ 	.byte	0x01
	.zero		1


	//----- nvinfo : EIATTR_ANNOTATIONS
	.align		4
        /*0024*/ 	.byte	0x04, 0x55
        /*0026*/ 	.short	(.L_22 - .L_21)


	//   ....[0]....
.L_21:
        /*0028*/ 	.word	0x00000001
        /*002c*/ 	.byte	0x50, 0x06, 0x00, 0x00, 0x01, 0x00, 0x00, 0x00, 0x80, 0x08, 0x00, 0x00, 0x01, 0x00, 0x00, 0x00
        /* <DEDUP_REMOVED lines=188> */
        /*0bfc*/ 	.byte	0x30, 0x05, 0x01, 0x00, 0x01, 0x00, 0x00, 0x00, 0x80, 0x05, 0x01, 0x00


	//----- nvinfo : EIATTR_MERCURY_ISA_VERSION
	.align		4
.L_22:
        /*0c08*/ 	.byte	0x03, 0x5f
        /*0c0a*/ 	.short	0x0101


	//----- nvinfo : EIATTR_INT_WARP_WIDE_INSTR_OFFSETS
	.align		4
        /*0c0c*/ 	.byte	0x04, 0x31
        /*0c0e*/ 	.short	(.L_24 - .L_23)


	//   ....[0]....
.L_23:
        /*0c10*/ 	.word	0x00000510


	//   ....[1]....
        /*0c14*/ 	.word	0x00000530


	//   ....[2]....
        /*0c18*/ 	.word	0x00000680


	//----- nvinfo : EIATTR_COOP_GROUP_MASK_REGIDS
	.align		4
.L_24:
        /*0c1c*/ 	.byte	0x04, 0x29
        /*0c1e*/ 	.short	(.L_26 - .L_25)


	//   ....[0]....
.L_25:
        /*0c20*/ 	.word	0xffffffff


	//   ....[1]....
        /*0c24*/ 	.word	0xffffffff


	//   ....[2]....
        /*0c28*/ 	.word	0xffffffff


	//   ....[3]....
        /*0c2c*/ 	.word	0xffffffff


	//   ....[4]....
        /*0c30*/ 	.word	0xffffffff


	//   ....[5]....
        /*0c34*/ 	.word	0xffffffff


	//----- nvinfo : EIATTR_COOP_GROUP_INSTR_OFFSETS
	.align		4
.L_26:
        /*0c38*/ 	.byte	0x04, 0x28
        /*0c3a*/ 	.short	(.L_28 - .L_27)


	//   ....[0]....
.L_27:
        /*0c3c*/ 	.word	0x00000070


	//   ....[1]....
        /*0c40*/ 	.word	0x00000080


	//   ....[2]....
        /*0c44*/ 	.word	0x000001a0


	//   ....[3]....
        /*0c48*/ 	.word	0x000003a0


	//   ....[4]....
        /*0c4c*/ 	.word	0x00000790


	//   ....[5]....
        /*0c50*/ 	.word	0x00001510


	//----- nvinfo : EIATTR_REG_RECONFIG
	.align		4
.L_28:
        /*0c54*/ 	.byte	0x01, 0x54
	.zero		2


	//----- nvinfo : EIATTR_MBARRIER_INSTR_OFFSETS
	.align		4
        /*0c58*/ 	.byte	0x04, 0x39
        /*0c5a*/ 	.short	(.L_30 - .L_29)


	//   ....[0]....
.L_29:
        /*0c5c*/ 	.word	0x00000320
        /*0c60*/ 	.word	0x000000ff
        /*0c64*/ 	.word	0x00000000
        /*0c68*/ 	.short	0x0100
        /*0c6a*/ 	.byte	0x09
	.zero		1


	//   ....[1]....
        /*0c6c*/ 	.word	0x00000330
        /*0c70*/ 	.word	0x000000ff
        /*0c74*/ 	.word	0x00000018
        /*0c78*/ 	.short	0x0100
        /*0c7a*/ 	.byte	0x09
	.zero		1


	//   ....[2]....
        /*0c7c*/ 	.word	0x00000340
        /*0c80*/ 	.word	0x000000ff
        /*0c84*/ 	.word	0x00000008
        /*0c88*/ 	.short	0x0100
        /*0c8a*/ 	.byte	0x09
	.zero		1


	//   ....[3]....
        /*0c8c*/ 	.word	0x00000350
        /*0c90*/ 	.word	0x000000ff
        /*0c94*/ 	.word	0x00000020
        /*0c98*/ 	.short	0x0100
        /*0c9a*/ 	.byte	0x09
	.zero		1


	//   ....[4]....
        /*0c9c*/ 	.word	0x00000360
        /*0ca0*/ 	.word	0x000000ff
        /*0ca4*/ 	.word	0x00000010
        /*0ca8*/ 	.short	0x0100
        /*0caa*/ 	.byte	0x09
	.zero		1


	//   ....[5]....
        /*0cac*/ 	.word	0x00000370
        /*0cb0*/ 	.word	0x000000ff
        /*0cb4*/ 	.word	0x00000028
        /*0cb8*/ 	.short	0x0100
        /*0cba*/ 	.byte	0x09
	.zero		1


	//   ....[6]....
        /*0cbc*/ 	.word	0x00000710
        /*0cc0*/ 	.word	0x000000ff
        /*0cc4*/ 	.word	0x00000040
        /*0cc8*/ 	.short	0x0100
        /*0cca*/ 	.byte	0x06
	.zero		1


	//   ....[7]....
        /*0ccc*/ 	.word	0x00000740
        /*0cd0*/ 	.word	0x000000ff
        /*0cd4*/ 	.word	0x00000048
        /*0cd8*/ 	.short	0x0100
        /*0cda*/ 	.byte	0x06
	.zero		1


	//   ....[8]....
        /*0cdc*/ 	.word	0x00001d10
        /*0ce0*/ 	.word	0x000000ff
        /*0ce4*/ 	.word	0x00000000
        /*0ce8*/ 	.short	0x010a
        /*0cea*/ 	.byte	0x06
	.zero		1


	//   ....[9]....
        /*0cec*/ 	.word	0x00001d50
        /*0cf0*/ 	.word	0x000000ff
        /*0cf4*/ 	.word	0x00000000
        /*0cf8*/ 	.short	0x010a
        /*0cfa*/ 	.byte	0x06
	.zero		1


	//   ....[10]....
        /*0cfc*/ 	.word	0x000030c0
        /*0d00*/ 	.word	0x000000ff
        /*0d04*/ 	.word	0x00000000
        /*0d08*/ 	.short	0x010a
        /*0d0a*/ 	.byte	0x10
	.zero		1


	//   ....[11]....
        /*0d0c*/ 	.word	0x00003100
        /*0d10*/ 	.word	0x000000ff
        /*0d14*/ 	.word	0x00000000
        /*0d18*/ 	.short	0x010a
        /*0d1a*/ 	.byte	0x10
	.zero		1


	//   ....[12]....
        /*0d1c*/ 	.word	0x000042a0
        /*0d20*/ 	.word	0x000000e5
        /*0d24*/ 	.word	0x00000000
        /*0d28*/ 	.short	0x0101
        /*0d2a*/ 	.byte	0x3f
	.zero		1


	//   ....[13]....
        /*0d2c*/ 	.word	0x00005470
        /*0d30*/ 	.word	0x00000018
        /*0d34*/ 	.word	0x00000000
        /*0d38*/ 	.short	0x0101
        /*0d3a*/ 	.byte	0x3f
	.zero		1


	//   ....[14]....
        /*0d3c*/ 	.word	0x0000f800
        /*0d40*/ 	.word	0x0000000d
        /*0d44*/ 	.word	0x00000018
        /*0d48*/ 	.short	0x010a
        /*0d4a*/ 	.byte	0x3f
	.zero		1


	//   ....[15]....
        /*0d4c*/ 	.word	0x0000fbd0
        /*0d50*/ 	.word	0x00000005
        /*0d54*/ 	.word	0x00000048
        /*0d58*/ 	.short	0x0101
        /*0d5a*/ 	.byte	0x3f
	.zero		1


	//   ....[16]....
        /*0d5c*/ 	.word	0x00010360
        /*0d60*/ 	.word	0x00000007
        /*0d64*/ 	.word	0x00000000
        /*0d68*/ 	.short	0x010a
        /*0d6a*/ 	.byte	0x3f
	.zero		1


	//   ....[17]....
        /*0d6c*/ 	.word	0x000103e0
        /*0d70*/ 	.word	0x00000006
        /*0d74*/ 	.word	0x00000000
        /*0d78*/ 	.short	0x010a
        /*0d7a*/ 	.byte	0x3f
	.zero		1


	//   ....[18]....
        /*0d7c*/ 	.word	0x00010470
        /*0d80*/ 	.word	0x00000003
        /*0d84*/ 	.word	0x00000000
        /*0d88*/ 	.short	0x010a
        /*0d8a*/ 	.byte	0x3f
	.zero		1


	//   ....[19]....
        /*0d8c*/ 	.word	0x000104e0
        /*0d90*/ 	.word	0x00000003
        /*0d94*/ 	.word	0x00000000
        /*0d98*/ 	.short	0x010a
        /*0d9a*/ 	.byte	0x3f
	.zero		1


	//   ....[20]....
        /*0d9c*/ 	.word	0x00010550
        /*0da0*/ 	.word	0x00000000
        /*0da4*/ 	.word	0x00000000
        /*0da8*/ 	.short	0x010a
        /*0daa*/ 	.byte	0x3f
	.zero		1


	//   ....[21]....
        /*0dac*/ 	.word	0x00010630
        /*0db0*/ 	.word	0x0000000d
        /*0db4*/ 	.word	0x00000018
        /*0db8*/ 	.short	0x010a
        /*0dba*/ 	.byte	0x3f
	.zero		1


	//   ....[22]....
        /*0dbc*/ 	.word	0x00010700
        /*0dc0*/ 	.word	0x00000007
        /*0dc4*/ 	.word	0x00000000
        /*0dc8*/ 	.short	0x010a
        /*0dca*/ 	.byte	0x3f
	.zero		1


	//   ....[23]....
        /*0dcc*/ 	.word	0x00010750
        /*0dd0*/ 	.word	0x00000006
        /*0dd4*/ 	.word	0x00000000
        /*0dd8*/ 	.short	0x010a
        /*0dda*/ 	.byte	0x3f
	.zero		1


	//----- nvinfo : EIATTR_NUM_MBARRIERS
	.align		4
.L_30:
        /*0ddc*/ 	.byte	0x03, 0x38
        /*0dde*/ 	.short	0x0008


	//----- nvinfo : EIATTR_EXIT_INSTR_OFFSETS
	.align		4
        /*0de0*/ 	.byte	0x04, 0x1c
        /*0de2*/ 	.short	(.L_32 - .L_31)


	//   ....[0]....
.L_31:
        /*0de4*/ 	.word	0x00000920


	//   ....[1]....
        /*0de8*/ 	.word	0x000011b0


	//   ....[2]....
        /*0dec*/ 	.word	0x0000eef0


	//   ....[3]....
        /*0df0*/ 	.word	0x0000f480


	//   ....[4]....
        /*0df4*/ 	.word	0x000104c0


	//----- nvinfo : EIATTR_MAX_THREADS
	.align		4
.L_32:
        /*0df8*/ 	.byte	0x04, 0x05
        /*0dfa*/ 	.short	(.L_34 - .L_33)
.L_33:
        /*0dfc*/ 	.word	0x00000180
        /*0e00*/ 	.word	0x00000001
        /*0e04*/ 	.word	0x00000001


	//----- nvinfo : EIATTR_CRS_STACK_SIZE
	.align		4
.L_34:
        /*0e08*/ 	.byte	0x04, 0x1e
        /*0e0a*/ 	.short	(.L_36 - .L_35)
.L_35:
        /*0e0c*/ 	.word	0x00000000


	//----- nvinfo : EIATTR_CBANK_PARAM_SIZE
	.align		4
.L_36:
        /*0e10*/ 	.byte	0x03, 0x19
        /*0e12*/ 	.short	0x0470


	//----- nvinfo : EIATTR_PARAM_CBANK
	.align		4
        /*0e14*/ 	.byte	0x04, 0x0a
        /*0e16*/ 	.short	(.L_38 - .L_37)
	.align		4
.L_37:
        /*0e18*/ 	.word	index@(.nv.constant0._ZN7cutlass13device_kernelINS_4gemm6kernel13GemmUniversalIN4cute5tupleIJiiiiEEENS1_10collective13CollectiveMmaINS1_37MainloopSm90TmaGmmaWarpSpecializedFP8ILi3ENS5_IJNS4_1CILi1EEENSA_ILi2EEESB_EEENS1_35KernelTmaWarpSpecializedCooperativeEEENS5_IJNSA_ILi256EEENSA_ILi128EEESH_EEENS_12float_e5m2_tENS5_IJlSB_lEEESJ_SK_NS4_8TiledMMAINS4_8MMA_AtomIJNS4_4SM904GMMA31MMA_64x128x32_F32E5M2E5M2_SS_TNILNSO_7ScaleInE1ELSQ_1EEEEEENS4_6LayoutINS5_IJSC_SB_SB_EEENS5_IJSB_NSA_ILi0EEESV_EEEEENS5_IJNS4_10UnderscoreESY_SY_EEEEENS4_23SM90_TMA_LOAD_MULTICASTENS4_14ComposedLayoutINS4_7SwizzleILi3ELi4ELi3EEENS4_18smem_ptr_flag_bitsILi8EEENST_INS5_IJNSA_ILi8EEESH_EEENS5_IJSH_SB_EEEEEEEvNS4_8identityENS4_13SM90_TMA_LOADES1B_vS1C_EENS_8epilogue10collective6detail29Sm90TmaWarpSpecializedAdapterINS1G_15DefaultEpilogueISJ_SK_SK_NS1F_6thread17LinearCombinationISJ_Li1EffLNS1K_9ScaleType4KindE0ELNS_15FloatRoundStyleE2ESJ_EENS1_15EpilogueDefaultEEEEEvvEEEEvNT_6ParamsE)
        /*0e1c*/ 	.short	0x0210
        /*0e1e*/ 	.short	0x0470


	//----- nvinfo : EIATTR_SW_WAR
	.align		4
.L_38:
        /*0e20*/ 	.byte	0x04, 0x36
        /*0e22*/ 	.short	(.L_40 - .L_39)
.L_39:
        /*0e24*/ 	.word	0x00000008
.L_40:


//--------------------- .nv.callgraph             --------------------------
	.section	.nv.callgraph,"",@"SHT_CUDA_CALLGRAPH"
	.align	4
	.sectionentsize	8
	.align		4
        /*0000*/ 	.word	0x00000000
	.align		4
        /*0004*/ 	.word	0xffffffff
	.align		4
        /*0008*/ 	.word	0x00000000
	.align		4
        /*000c*/ 	.word	0xfffffffe
	.align		4
        /*0010*/ 	.word	0x00000000
	.align		4
        /*0014*/ 	.word	0xfffffffd
	.align		4
        /*0018*/ 	.word	0x00000000
	.align		4
        /*001c*/ 	.word	0xfffffffc


//--------------------- .nv.constant4             --------------------------
	.section	.nv.constant4,"a",@progbits
	.align	8
	.align		8
.nv.constant4:
        /*0000*/ 	.dword	_ZN39_INTERNAL_43d947eb_4_k_cu_81ca6a54_46154cuda3std3__45__cpo5beginE
	.align		8
        /*0008*/ 	.dword	_ZN39_INTERNAL_43d947eb_4_k_cu_81ca6a54_46154cuda3std3__45__cpo3endE
	.align		8
        /*0010*/ 	.dword	_ZN39_INTERNAL_43d947eb_4_k_cu_81ca6a54_46154cuda3std3__45__cpo6cbeginE
	.align		8
        /*0018*/ 	.dword	_ZN39_INTERNAL_43d947eb_4_k_cu_81ca6a54_46154cuda3std3__45__cpo4cendE
	.align		8
        /*0020*/ 	.dword	_ZN39_INTERNAL_43d947eb_4_k_cu_81ca6a54_46154cuda3std3__441_GLOBAL__N__43d947eb_4_k_cu_81ca6a54_46156ignoreE
	.align		8
        /*0028*/ 	.dword	_ZN39_INTERNAL_43d947eb_4_k_cu_81ca6a54_46154cuda3std3__419piecewise_constructE
	.align		8
        /*0030*/ 	.dword	_ZN39_INTERNAL_43d947eb_4_k_cu_81ca6a54_46154cuda3std3__48in_placeE
	.align		8
        /*0038*/ 	.dword	_ZN39_INTERNAL_43d947eb_4_k_cu_81ca6a54_46154cuda3std6ranges3__45__cpo4swapE
	.align		8
        /*0040*/ 	.dword	_ZN39_INTERNAL_43d947eb_4_k_cu_81ca6a54_46154cuda3std6ranges3__45__cpo9iter_moveE
	.align		8
        /*0048*/ 	.dword	_ZN39_INTERNAL_43d947eb_4_k_cu_81ca6a54_46154cute7productE
	.align		8
        /*0050*/ 	.dword	_ZN39_INTERNAL_43d947eb_4_k_cu_81ca6a54_46154cute1_E


//--------------------- .text._ZN7cutlass13device_kernelINS_4gemm6kernel13GemmUniversalIN4cute5tupleIJiiiiEEENS1_10collective13CollectiveMmaINS1_37MainloopSm90TmaGmmaWarpSpecializedFP8ILi3ENS5_IJNS4_1CILi1EEENSA_ILi2EEESB_EEENS1_35KernelTmaWarpSpecializedCooperativeEEENS5_IJNSA_ILi256EEENSA_ILi128EEESH_EEENS_12float_e5m2_tENS5_IJlSB_lEEESJ_SK_NS4_8TiledMMAINS4_8MMA_AtomIJNS4_4SM904GMMA31MMA_64x128x32_F32E5M2E5M2_SS_TNILNSO_7ScaleInE1ELSQ_1EEEEEENS4_6LayoutINS5_IJSC_SB_SB_EEENS5_IJSB_NSA_ILi0EEESV_EEEEENS5_IJNS4_10UnderscoreESY_SY_EEEEENS4_23SM90_TMA_LOAD_MULTICASTENS4_14ComposedLayoutINS4_7SwizzleILi3ELi4ELi3EEENS4_18smem_ptr_flag_bitsILi8EEENST_INS5_IJNSA_ILi8EEESH_EEENS5_IJSH_SB_EEEEEEEvNS4_8identityENS4_13SM90_TMA_LOADES1B_vS1C_EENS_8epilogue10collective6detail29Sm90TmaWarpSpecializedAdapterINS1G_15DefaultEpilogueISJ_SK_SK_NS1F_6thread17LinearCombinationISJ_Li1EffLNS1K_9ScaleType4KindE0ELNS_15FloatRoundStyleE2ESJ_EENS1_15EpilogueDefaultEEEEEvvEEEEvNT_6ParamsE --------------------------
	.section	.text._ZN7cutlass13device_kernelINS_4gemm6kernel13GemmUniversalIN4cute5tupleIJiiiiEEENS1_10collective13CollectiveMmaINS1_37MainloopSm90TmaGmmaWarpSpecializedFP8ILi3ENS5_IJNS4_1CILi1EEENSA_ILi2EEESB_EEENS1_35KernelTmaWarpSpecializedCooperativeEEENS5_IJNSA_ILi256EEENSA_ILi128EEESH_EEENS_12float_e5m2_tENS5_IJlSB_lEEESJ_SK_NS4_8TiledMMAINS4_8MMA_AtomIJNS4_4SM904GMMA31MMA_64x128x32_F32E5M2E5M2_SS_TNILNSO_7ScaleInE1ELSQ_1EEEEEENS4_6LayoutINS5_IJSC_SB_SB_EEENS5_IJSB_NSA_ILi0EEESV_EEEEENS5_IJNS4_10UnderscoreESY_SY_EEEEENS4_23SM90_TMA_LOAD_MULTICASTENS4_14ComposedLayoutINS4_7SwizzleILi3ELi4ELi3EEENS4_18smem_ptr_flag_bitsILi8EEENST_INS5_IJNSA_ILi8EEESH_EEENS5_IJSH_SB_EEEEEEEvNS4_8identityENS4_13SM90_TMA_LOADES1B_vS1C_EENS_8epilogue10collective6detail29Sm90TmaWarpSpecializedAdapterINS1G_15DefaultEpilogueISJ_SK_SK_NS1F_6thread17LinearCombinationISJ_Li1EffLNS1K_9ScaleType4KindE0ELNS_15FloatRoundStyleE2ESJ_EENS1_15EpilogueDefaultEEEEEvvEEEEvNT_6ParamsE,"ax",@progbits
	.align	128
.text._ZN7cutlass13device_kernelINS_4gemm6kernel13GemmUniversalIN4cute5tupleIJiiiiEEENS1_10collective13CollectiveMmaINS1_37MainloopSm90TmaGmmaWarpSpecializedFP8ILi3ENS5_IJNS4_1CILi1EEENSA_ILi2EEESB_EEENS1_35KernelTmaWarpSpecializedCooperativeEEENS5_IJNSA_ILi256EEENSA_ILi128EEESH_EEENS_12float_e5m2_tENS5_IJlSB_lEEESJ_SK_NS4_8TiledMMAINS4_8MMA_AtomIJNS4_4SM904GMMA31MMA_64x128x32_F32E5M2E5M2_SS_TNILNSO_7ScaleInE1ELSQ_1EEEEEENS4_6LayoutINS5_IJSC_SB_SB_EEENS5_IJSB_NSA_ILi0EEESV_EEEEENS5_IJNS4_10UnderscoreESY_SY_EEEEENS4_23SM90_TMA_LOAD_MULTICASTENS4_14ComposedLayoutINS4_7SwizzleILi3ELi4ELi3EEENS4_18smem_ptr_flag_bitsILi8EEENST_INS5_IJNSA_ILi8EEESH_EEENS5_IJSH_SB_EEEEEEEvNS4_8identityENS4_13SM90_TMA_LOADES1B_vS1C_EENS_8epilogue10collective6detail29Sm90TmaWarpSpecializedAdapterINS1G_15DefaultEpilogueISJ_SK_SK_NS1F_6thread17LinearCombinationISJ_Li1EffLNS1K_9ScaleType4KindE0ELNS_15FloatRoundStyleE2ESJ_EENS1_15EpilogueDefaultEEEEEvvEEEEvNT_6ParamsE:
        .type           _ZN7cutlass13device_kernelINS_4gemm6kernel13GemmUniversalIN4cute5tupleIJiiiiEEENS1_10collective13CollectiveMmaINS1_37MainloopSm90TmaGmmaWarpSpecializedFP8ILi3ENS5_IJNS4_1CILi1EEENSA_ILi2EEESB_EEENS1_35KernelTmaWarpSpecializedCooperativeEEENS5_IJNSA_ILi256EEENSA_ILi128EEESH_EEENS_12float_e5m2_tENS5_IJlSB_lEEESJ_SK_NS4_8TiledMMAINS4_8MMA_AtomIJNS4_4SM904GMMA31MMA_64x128x32_F32E5M2E5M2_SS_TNILNSO_7ScaleInE1ELSQ_1EEEEEENS4_6LayoutINS5_IJSC_SB_SB_EEENS5_IJSB_NSA_ILi0EEESV_EEEEENS5_IJNS4_10UnderscoreESY_SY_EEEEENS4_23SM90_TMA_LOAD_MULTICASTENS4_14ComposedLayoutINS4_7SwizzleILi3ELi4ELi3EEENS4_18smem_ptr_flag_bitsILi8EEENST_INS5_IJNSA_ILi8EEESH_EEENS5_IJSH_SB_EEEEEEEvNS4_8identityENS4_13SM90_TMA_LOADES1B_vS1C_EENS_8epilogue10collective6detail29Sm90TmaWarpSpecializedAdapterINS1G_15DefaultEpilogueISJ_SK_SK_NS1F_6thread17LinearCombinationISJ_Li1EffLNS1K_9ScaleType4KindE0ELNS_15FloatRoundStyleE2ESJ_EENS1_15EpilogueDefaultEEEEEvvEEEEvNT_6ParamsE,@function
        .size           _ZN7cutlass13device_kernelINS_4gemm6kernel13GemmUniversalIN4cute5tupleIJiiiiEEENS1_10collective13CollectiveMmaINS1_37MainloopSm90TmaGmmaWarpSpecializedFP8ILi3ENS5_IJNS4_1CILi1EEENSA_ILi2EEESB_EEENS1_35KernelTmaWarpSpecializedCooperativeEEENS5_IJNSA_ILi256EEENSA_ILi128EEESH_EEENS_12float_e5m2_tENS5_IJlSB_lEEESJ_SK_NS4_8TiledMMAINS4_8MMA_AtomIJNS4_4SM904GMMA31MMA_64x128x32_F32E5M2E5M2_SS_TNILNSO_7ScaleInE1ELSQ_1EEEEEENS4_6LayoutINS5_IJSC_SB_SB_EEENS5_IJSB_NSA_ILi0EEESV_EEEEENS5_IJNS4_10UnderscoreESY_SY_EEEEENS4_23SM90_TMA_LOAD_MULTICASTENS4_14ComposedLayoutINS4_7SwizzleILi3ELi4ELi3EEENS4_18smem_ptr_flag_bitsILi8EEENST_INS5_IJNSA_ILi8EEESH_EEENS5_IJSH_SB_EEEEEEEvNS4_8identityENS4_13SM90_TMA_LOADES1B_vS1C_EENS_8epilogue10collective6detail29Sm90TmaWarpSpecializedAdapterINS1G_15DefaultEpilogueISJ_SK_SK_NS1F_6thread17LinearCombinationISJ_Li1EffLNS1K_9ScaleType4KindE0ELNS_15FloatRoundStyleE2ESJ_EENS1_15EpilogueDefaultEEEEEvvEEEEvNT_6ParamsE,(.L_x_332 - _ZN7cutlass13device_kernelINS_4gemm6kernel13GemmUniversalIN4cute5tupleIJiiiiEEENS1_10collective13CollectiveMmaINS1_37MainloopSm90TmaGmmaWarpSpecializedFP8ILi3ENS5_IJNS4_1CILi1EEENSA_ILi2EEESB_EEENS1_35KernelTmaWarpSpecializedCooperativeEEENS5_IJNSA_ILi256EEENSA_ILi128EEESH_EEENS_12float_e5m2_tENS5_IJlSB_lEEESJ_SK_NS4_8TiledMMAINS4_8MMA_AtomIJNS4_4SM904GMMA31MMA_64x128x32_F32E5M2E5M2_SS_TNILNSO_7ScaleInE1ELSQ_1EEEEEENS4_6LayoutINS5_IJSC_SB_SB_EEENS5_IJSB_NSA_ILi0EEESV_EEEEENS5_IJNS4_10UnderscoreESY_SY_EEEEENS4_23SM90_TMA_LOAD_MULTICASTENS4_14ComposedLayoutINS4_7SwizzleILi3ELi4ELi3EEENS4_18smem_ptr_flag_bitsILi8EEENST_INS5_IJNSA_ILi8EEESH_EEENS5_IJSH_SB_EEEEEEEvNS4_8identityENS4_13SM90_TMA_LOADES1B_vS1C_EENS_8epilogue10collective6detail29Sm90TmaWarpSpecializedAdapterINS1G_15DefaultEpilogueISJ_SK_SK_NS1F_6thread17LinearCombinationISJ_Li1EffLNS1K_9ScaleType4KindE0ELNS_15FloatRoundStyleE2ESJ_EENS1_15EpilogueDefaultEEEEEvvEEEEvNT_6ParamsE)
        .other          _ZN7cutlass13device_kernelINS_4gemm6kernel13GemmUniversalIN4cute5tupleIJiiiiEEENS1_10collective13CollectiveMmaINS1_37MainloopSm90TmaGmmaWarpSpecializedFP8ILi3ENS5_IJNS4_1CILi1EEENSA_ILi2EEESB_EEENS1_35KernelTmaWarpSpecializedCooperativeEEENS5_IJNSA_ILi256EEENSA_ILi128EEESH_EEENS_12float_e5m2_tENS5_IJlSB_lEEESJ_SK_NS4_8TiledMMAINS4_8MMA_AtomIJNS4_4SM904GMMA31MMA_64x128x32_F32E5M2E5M2_SS_TNILNSO_7ScaleInE1ELSQ_1EEEEEENS4_6LayoutINS5_IJSC_SB_SB_EEENS5_IJSB_NSA_ILi0EEESV_EEEEENS5_IJNS4_10UnderscoreESY_SY_EEEEENS4_23SM90_TMA_LOAD_MULTICASTENS4_14ComposedLayoutINS4_7SwizzleILi3ELi4ELi3EEENS4_18smem_ptr_flag_bitsILi8EEENST_INS5_IJNSA_ILi8EEESH_EEENS5_IJSH_SB_EEEEEEEvNS4_8identityENS4_13SM90_TMA_LOADES1B_vS1C_EENS_8epilogue10collective6detail29Sm90TmaWarpSpecializedAdapterINS1G_15DefaultEpilogueISJ_SK_SK_NS1F_6thread17LinearCombinationISJ_Li1EffLNS1K_9ScaleType4KindE0ELNS_15FloatRoundStyleE2ESJ_EENS1_15EpilogueDefaultEEEEEvvEEEEvNT_6ParamsE,@"STO_CUDA_ENTRY STV_DEFAULT"
_ZN7cutlass13device_kernelINS_4gemm6kernel13GemmUniversalIN4cute5tupleIJiiiiEEENS1_10collective13CollectiveMmaINS1_37MainloopSm90TmaGmmaWarpSpecializedFP8ILi3ENS5_IJNS4_1CILi1EEENSA_ILi2EEESB_EEENS1_35KernelTmaWarpSpecializedCooperativeEEENS5_IJNSA_ILi256EEENSA_ILi128EEESH_EEENS_12float_e5m2_tENS5_IJlSB_lEEESJ_SK_NS4_8TiledMMAINS4_8MMA_AtomIJNS4_4SM904GMMA31MMA_64x128x32_F32E5M2E5M2_SS_TNILNSO_7ScaleInE1ELSQ_1EEEEEENS4_6LayoutINS5_IJSC_SB_SB_EEENS5_IJSB_NSA_ILi0EEESV_EEEEENS5_IJNS4_10UnderscoreESY_SY_EEEEENS4_23SM90_TMA_LOAD_MULTICASTENS4_14ComposedLayoutINS4_7SwizzleILi3ELi4ELi3EEENS4_18smem_ptr_flag_bitsILi8EEENST_INS5_IJNSA_ILi8EEESH_EEENS5_IJSH_SB_EEEEEEEvNS4_8identityENS4_13SM90_TMA_LOADES1B_vS1C_EENS_8epilogue10collective6detail29Sm90TmaWarpSpecializedAdapterINS1G_15DefaultEpilogueISJ_SK_SK_NS1F_6thread17LinearCombinationISJ_Li1EffLNS1K_9ScaleType4KindE0ELNS_15FloatRoundStyleE2ESJ_EENS1_15EpilogueDefaultEEEEEvvEEEEvNT_6ParamsE:
[----:B------:R-:W0:Y:S02]  /*0000*/  LDC R1, c[0x0][0x28] ;  /* 0x00000a00ff017b82 */ /* 0x000e240000000800 */
[----:B0-----:R-:W-:Y:S01]  /*0010*/  VIADD R1, R1, 0xffffff08 ;  /* 0xffffff0801017836 */ /* 0x001fe20000000000 */
[----:B------:R-:W0:Y:S01]  /*0020*/  S2R R5, SR_TID.X ;  /* 0x0000000000057919 */ /* 0x000e220000002100 */
[----:B------:R-:W-:Y:S01]  /*0030*/  ELECT P0, URZ, PT ;  /* 0x00000000003f782f */ /* 0x000fe20003800000 */
[----:B------:R-:W-:Y:S01]  /*0040*/  BSSY B0, `(.L_x_0) ;  /* 0x0000015000007945 */ /* 0x000fe20003800000 */
[--C-:B0-----:R-:W-:Y:S02]  /*0050*/  SHF.R.U32.HI R0, RZ, 0x5, R5.reuse ;  /* 0x00000005ff007819 */ /* 0x101fe40000011605 */
[----:B------:R-:W-:-:S03]  /*0060*/  SHF.R.U32.HI R2, RZ, 0x7, R5 ;  /* 0x00000007ff027819 */ /* 0x000fc60000011605 */
[----:B------:R-:W0:Y:S04]  /*0070*/  SHFL.IDX PT, R3, R0, RZ, 0x1f ;  /* 0x00001fff00037589 */ /* 0x000e2800000e0000 */
[----:B------:R-:W1:Y:S01]  /*0080*/  SHFL.IDX PT, R2, R2, RZ, 0x1f ;  /* 0x00001fff02027589 */ /* 0x000e6200000e0000 */
[----:B0-----:R-:W-:Y:S02]  /*0090*/  R2UR UR4, R3 ;  /* 0x00000000030472ca */ /* 0x001fe400000e0000 */
[----:B-1----:R-:W-:-:S11]  /*00a0*/  R2UR UR6, R2 ;  /* 0x00000000020672ca */ /* 0x002fd600000e0000 */
[----:B------:R-:W-:Y:S02]  /*00b0*/  USHF.R.S32.HI UR5, URZ, 0x1f, UR4 ;  /* 0x0000001f3f057899 */ /* 0x000fe40008011404 */
[----:B------:R-:W-:Y:S02]  /*00c0*/  ISETP.NE.OR P0, PT, RZ, UR4, !P0 ;  /* 0x00000004ff007c0c */ /* 0x000fe4000c705670 */
[----:B------:R-:W-:-:S04]  /*00d0*/  ULEA.HI UR5, UR5, UR4, URZ, 0x2 ;  /* 0x0000000405057291 */ /* 0x000fc8000f8f103f */
[----:B------:R-:W-:-:S04]  /*00e0*/  ULOP3.LUT UR5, UR5, 0xfffffffc, URZ, 0xc0, !UPT ;  /* 0xfffffffc05057892 */ /* 0x000fc8000f8ec03f */
[----:B------:R-:W-:-:S03]  /*00f0*/  UIADD3 UR8, UR4, -UR5, URZ ;  /* 0x8000000504087290 */ /* 0x000fc6000fffe03f */
[----:B------:R-:W-:Y:S09]  /*0100*/  @P0 BRA `(.L_x_1) ;  /* 0x0000000000200947 */ /* 0x000ff20003800000 */
[----:B------:R-:W-:Y:S02]  /*0110*/  ULDC.64 UR4, c[0x0][0x198] ;  /* 0x0000660000047ab9 */ /* 0x000fe40000000a00 */
[----:B------:R-:W-:Y:S02]  /*0120*/  UIADD3 UR10, UP0, UR4, 0xf0, URZ ;  /* 0x000000f0040a7890 */ /* 0x000fe4000ff1e03f */
[----:B------:R-:W-:Y:S02]  /*0130*/  UIADD3 UR4, UP1, UR4, 0x1f0, URZ ;  /* 0x000001f004047890 */ /* 0x000fe4000ff3e03f */
[----:B------:R-:W-:Y:S02]  /*0140*/  UIADD3.X UR11, URZ, UR5, URZ, UP0, !UPT ;  /* 0x000000053f0b7290 */ /* 0x000fe400087fe43f */
[----:B------:R-:W-:-:S07]  /*0150*/  UIADD3.X UR5, URZ, UR5, URZ, UP1, !UPT ;  /* 0x000000053f057290 */ /* 0x000fce0008ffe43f */
[----:B------:R0:W-:Y:S02]  /*0160*/  UTMACCTL.PF [UR10] ;  /* 0x000000000a0079b9 */ /* 0x0001e40008040000 */
[----:B------:R0:W-:Y:S02]  /*0170*/  UTMACCTL.PF [UR4] ;  /* 0x00000000040079b9 */ /* 0x0001e40008040000 */
[----:B0-----:R-:W-:Y:S01]  /*0180*/  NOP ;  /* 0x0000000000007918 */ /* 0x001fe20000000000 */
.L_x_1:
[----:B------:R-:W-:Y:S05]  /*0190*/  BSYNC B0 ;  /* 0x0000000000007941 */ /* 0x000fea0003800000 */
.L_x_0:
[----:B------:R-:W0:Y:S01]  /*01a0*/  SHFL.IDX PT, R3, R0, RZ, 0x1f ;  /* 0x00001fff00037589 */ /* 0x000e2200000e0000 */
[----:B------:R-:W-:Y:S01]  /*01b0*/  UISETP.NE.AND UP0, UPT, UR8, 0x3, UPT ;  /* 0x000000030800788c */ /* 0x000fe2000bf05270 */
[----:B------:R-:W-:Y:S01]  /*01c0*/  ISETP.NE.AND P2, PT, RZ, UR6, PT ;  /* 0x00000006ff007c0c */ /* 0x000fe2000bf45270 */
[----:B------:R-:W-:Y:S02]  /*01d0*/  UIADD3 UR10, UR6, -0x1, URZ ;  /* 0xffffffff060a7890 */ /* 0x000fe4000fffe03f */
[----:B------:R-:W-:Y:S02]  /*01e0*/  UISETP.EQ.OR UP0, UPT, UR8, URZ, !UP0 ;  /* 0x0000003f0800728c */ /* 0x000fe4000c702670 */
[----:B------:R-:W-:Y:S02]  /*01f0*/  UISETP.GE.U32.AND UP1, UPT, UR10, 0x2, UPT ;  /* 0x000000020a00788c */ /* 0x000fe4000bf26070 */
[----:B------:R-:W-:-:S04]  /*0200*/  UISETP.EQ.AND UP0, UPT, UR6, URZ, UP0 ;  /* 0x0000003f0600728c */ /* 0x000fc80008702270 */
[----:B------:R-:W-:-:S04]  /*0210*/  USEL UR13, URZ, 0x1, !UP0 ;  /* 0x000000013f0d7887 */ /* 0x000fc8000c000000 */
[----:B------:R-:W-:Y:S01]  /*0220*/  USEL UR13, UR13, 0x2, UP1 ;  /* 0x000000020d0d7887 */ /* 0x000fe20008800000 */
[----:B0-----:R-:W-:-:S13]  /*0230*/  ISETP.NE.AND P0, PT, R3, RZ, PT ;  /* 0x000000ff0300720c */ /* 0x001fda0003f05270 */
[----:B------:R-:W-:Y:S05]  /*0240*/  @P0 BRA `(.L_x_2) ;  /* 0x0000000000500947 */ /* 0x000fea0003800000 */
[----:B------:R-:W0:Y:S01]  /*0250*/  S2UR UR9, SR_CgaCtaId ;  /* 0x00000000000979c3 */ /* 0x000e220000008800 */
[----:B------:R-:W-:Y:S01]  /*0260*/  UMOV UR4, 0x400 ;  /* 0x0000040000047882 */ /* 0x000fe20000000000 */
[----:B------:R-:W-:Y:S01]  /*0270*/  UMOV UR5, 0x1 ;  /* 0x0000000100057882 */ /* 0x000fe20000000000 */
[----:B------:R-:W-:Y:S01]  /*0280*/  UMOV UR6, 0x4 ;  /* 0x0000000400067882 */ /* 0x000fe20000000000 */
[----:B------:R-:W-:Y:S01]  /*0290*/  ELECT P0, URZ, PT ;  /* 0x00000000003f782f */ /* 0x000fe20003800000 */
[----:B------:R-:W-:-:S04]  /*02a0*/  UIADD3 UR6, -UR6, 0x100000, URZ ;  /* 0x0010000006067890 */ /* 0x000fc8000fffe13f */
[----:B------:R-:W-:Y:S02]  /*02b0*/  USHF.L.U32 UR7, UR6, 0xb, URZ ;  /* 0x0000000b06077899 */ /* 0x000fe4000800063f */
[----:B------:R-:W-:Y:S02]  /*02c0*/  USHF.L.U32 UR6, UR6, 0x1, URZ ;  /* 0x0000000106067899 */ /* 0x000fe4000800063f */
[----:B0-----:R-:W-:Y:S02]  /*02d0*/  ULEA UR9, UR9, UR4, 0x18 ;  /* 0x0000000409097291 */ /* 0x001fe4000f8ec03f */
[----:B------:R-:W-:-:S04]  /*02e0*/  UIADD3 UR4, -UR5, 0x100000, URZ ;  /* 0x0010000005047890 */ /* 0x000fc8000fffe13f */
[----:B------:R-:W-:Y:S02]  /*02f0*/  USHF.L.U32 UR5, UR4, 0xb, URZ ;  /* 0x0000000b04057899 */ /* 0x000fe4000800063f */
[----:B------:R-:W-:Y:S01]  /*0300*/  USHF.L.U32 UR4, UR4, 0x1, URZ ;  /* 0x0000000104047899 */ /* 0x000fe2000800063f */
[----:B------:R-:W0:Y:S11]  /*0310*/  FENCE.VIEW.ASYNC.S ;  /* 0x00000000000073c6 */ /* 0x000e360000000000 */
[----:B0-----:R0:W1:Y:S01]  /*0320*/  SYNCS.EXCH.64 URZ, [UR9], UR4 ;  /* 0x00000004093f75b2 */ /* 0x0010620008000100 */
[----:B------:R0:W2:Y:S01]  /*0330*/  SYNCS.EXCH.64 URZ, [UR9+0x18], UR6 ;  /* 0x00001806093f75b2 */ /* 0x0000a20008000100 */
[----:B------:R0:W3:Y:S01]  /*0340*/  SYNCS.EXCH.64 URZ, [UR9+0x8], UR4 ;  /* 0x00000804093f75b2 */ /* 0x0000e20008000100 */
[----:B------:R0:W4:Y:S01]  /*0350*/  SYNCS.EXCH.64 URZ, [UR9+0x20], UR6 ;  /* 0x00002006093f75b2 */ /* 0x0001220008000100 */
[----:B------:R0:W0:Y:S01]  /*0360*/  SYNCS.EXCH.64 URZ, [UR9+0x10], UR4 ;  /* 0x00001004093f75b2 */ /* 0x0000220008000100 */
[----:B------:R0:W0:Y:S01]  /*0370*/  SYNCS.EXCH.64 URZ, [UR9+0x28], UR6 ;  /* 0x00002806093f75b2 */ /* 0x0000220008000100 */
[----:B------:R-:W-:Y:S01]  /*0380*/  NOP ;  /* 0x0000000000007918 */ /* 0x000fe20000000000 */
.L_x_2:
[----:B------:R-:W-:Y:S01]  /*0390*/  SHF.R.S32.HI R4, RZ, 0x1f, R5 ;  /* 0x0000001fff047819 */ /* 0x000fe20000011405 */
[----:B------:R-:W5:Y:S01]  /*03a0*/  SHFL.IDX PT, R0, R0, RZ, 0x1f ;  /* 0x00001fff00007589 */ /* 0x000f6200000e0000 */
[----:B------:R-:W-:Y:S01]  /*03b0*/  ELECT P0, URZ, PT ;  /* 0x00000000003f782f */ /* 0x000fe20003800000 */
[----:B0-----:R-:W0:Y:S01]  /*03c0*/  S2UR UR9, SR_CTAID.X ;  /* 0x00000000000979c3 */ /* 0x001e220000002500 */
[----:B------:R-:W-:Y:S01]  /*03d0*/  LEA.HI R4, R4, R5, RZ, 0x7 ;  /* 0x0000000504047211 */ /* 0x000fe200078f38ff */
[----:B------:R-:W1:Y:S01]  /*03e0*/  S2R R2, SR_CTAID.Y ;  /* 0x0000000000027919 */ /* 0x000e620000002600 */
[----:B------:R-:W-:Y:S01]  /*03f0*/  SHF.R.S32.HI R6, RZ, 0x1f, R3 ;  /* 0x0000001fff067819 */ /* 0x000fe20000011403 */
[----:B------:R-:W-:Y:S01]  /*0400*/  ULDC UR4, c[0x0][0x154] ;  /* 0x0000550000047ab9 */ /* 0x000fe20000000800 */
[----:B------:R-:W-:Y:S01]  /*0410*/  LOP3.LUT R4, R4, 0xffffff80, RZ, 0xc0, !PT ;  /* 0xffffff8004047812 */ /* 0x000fe200078ec0ff */
[----:B------:R-:W-:Y:S01]  /*0420*/  NOP ;  /* 0x0000000000007918 */ /* 0x000fe20000000000 */
[----:B------:R-:W-:Y:S01]  /*0430*/  LEA.HI R6, R6, R3, RZ, 0x2 ;  /* 0x0000000306067211 */ /* 0x000fe200078f10ff */
[----:B------:R-:W2:Y:S01]  /*0440*/  LDC R11, c[0x0][0x148] ;  /* 0x00005200ff0b7b82 */ /* 0x000ea20000000800 */
[----:B------:R-:W-:Y:S01]  /*0450*/  NOP ;  /* 0x0000000000007918 */ /* 0x000fe20000000000 */
[----:B------:R-:W-:Y:S01]  /*0460*/  IMAD.IADD R4, R5, 0x1, -R4 ;  /* 0x0000000105047824 */ /* 0x000fe200078e0a04 */
[----:B------:R-:W-:-:S04]  /*0470*/  LOP3.LUT R6, R6, 0x3ffffffc, RZ, 0xc0, !PT ;  /* 0x3ffffffc06067812 */ /* 0x000fc800078ec0ff */
[----:B------:R-:W-:Y:S01]  /*0480*/  SHF.R.S32.HI R5, RZ, 0x1f, R4 ;  /* 0x0000001fff057819 */ /* 0x000fe20000011404 */
[----:B------:R-:W-:Y:S01]  /*0490*/  IMAD.IADD R6, R3, 0x1, -R6 ;  /* 0x0000000103067824 */ /* 0x000fe200078e0a06 */
[----:B------:R-:W3:Y:S02]  /*04a0*/  LDC R8, c[0x0][0x144] ;  /* 0x00005100ff087b82 */ /* 0x000ee40000000800 */
[----:B------:R-:W-:Y:S02]  /*04b0*/  LEA.HI R5, R5, R4, RZ, 0x3 ;  /* 0x0000000405057211 */ /* 0x000fe400078f18ff */
[----:B-----5:R-:W-:Y:S02]  /*04c0*/  ISETP.NE.OR P0, PT, R0, RZ, !P0 ;  /* 0x000000ff0000720c */ /* 0x020fe40004705670 */
[--C-:B------:R-:W-:Y:S02]  /*04d0*/  SHF.R.S32.HI R0, RZ, 0x3, R5.reuse ;  /* 0x00000003ff007819 */ /* 0x100fe40000011405 */
[----:B------:R-:W-:-:S04]  /*04e0*/  SHF.R.S32.HI R5, RZ, 0x1f, R5 ;  /* 0x0000001fff057819 */ /* 0x000fc80000011405 */
[----:B------:R-:W-:-:S04]  /*04f0*/  LEA.HI R5, R5, R0, RZ, 0x2 ;  /* 0x0000000005057211 */ /* 0x000fc800078f10ff */
[----:B------:R-:W-:Y:S01]  /*0500*/  LOP3.LUT R5, R5, 0xfffffffc, RZ, 0xc0, !PT ;  /* 0xfffffffc05057812 */ /* 0x000fe200078ec0ff */
[----:B------:R-:W-:Y:S01]  /*0510*/  VOTEU.ALL UP0, P0 ;  /* 0x00000000003f7886 */ /* 0x000fe20000000000 */
[----:B-1----:R-:W-:Y:S01]  /*0520*/  I2FP.F32.U32 R7, R2 ;  /* 0x0000000200077245 */ /* 0x002fe20000201000 */
[----:B------:R-:W-:Y:S02]  /*0530*/  VOTEU.ALL UP1, P0 ;  /* 0x00000000003f7886 */ /* 0x000fe40000020000 */
[----:B------:R-:W-:Y:S01]  /*0540*/  IMAD.IADD R5, R0, 0x1, -R5 ;  /* 0x0000000100057824 */ /* 0x000fe200078e0a05 */
[----:B------:R-:W1:Y:S01]  /*0550*/  @!UP0 S2UR UR7, SR_CgaCtaId ;  /* 0x00000000000789c3 */ /* 0x000e620000008800 */
[----:B0-----:R-:W-:Y:S01]  /*0560*/  I2FP.F32.U32 R0, UR9 ;  /* 0x0000000900007c45 */ /* 0x001fe20008201000 */
[----:B------:R-:W-:Y:S01]  /*0570*/  FMUL R9, R7, UR4 ;  /* 0x0000000407097c20 */ /* 0x000fe20008400000 */
[----:B------:R-:W-:Y:S01]  /*0580*/  IMAD R5, R6, 0x4, R5 ;  /* 0x0000000406057824 */ /* 0x000fe200078e0205 */
[----:B------:R-:W-:Y:S01]  /*0590*/  ULDC UR4, c[0x0][0x150] ;  /* 0x0000540000047ab9 */ /* 0x000fe20000000800 */
[----:B------:R-:W-:Y:S01]  /*05a0*/  @!UP0 UMOV UR6, 0x400 ;  /* 0x0000040000068882 */ /* 0x000fe20000000000 */
[----:B------:R-:W-:Y:S01]  /*05b0*/  FMUL R7, R0, UR4 ;  /* 0x0000000400077c20 */ /* 0x000fe20008400000 */
[----:B------:R-:W-:Y:S01]  /*05c0*/  IMAD.SHL.U32 R0, R5, 0x4, RZ ;  /* 0x0000000405007824 */ /* 0x000fe200078e00ff */
[----:B------:R-:W0:Y:S01]  /*05d0*/  LDC R6, c[0x0][0x140] ;  /* 0x00005000ff067b82 */ /* 0x000e220000000800 */
[----:B------:R-:W5:Y:S01]  /*05e0*/  F2I.U32.TRUNC.NTZ R9, R9 ;  /* 0x0000000900097305 */ /* 0x000f62000020f000 */
[----:B------:R-:W-:-:S02]  /*05f0*/  UMOV UR4, 0x20 ;  /* 0x0000002000047882 */ /* 0x000fc40000000000 */
[----:B------:R-:W-:Y:S01]  /*0600*/  LOP3.LUT R10, R5, 0xc, R0, 0x78, !PT ;  /* 0x0000000c050a7812 */ /* 0x000fe200078e7800 */
[----:B------:R-:W-:-:S04]  /*0610*/  @!UP0 UIADD3 UR4, -UR4, 0x100000, URZ ;  /* 0x0010000004048890 */ /* 0x000fc8000fffe13f */
[----:B------:R-:W-:Y:S02]  /*0620*/  @!UP0 USHF.L.U32 UR5, UR4, 0xb, URZ ;  /* 0x0000000b04058899 */ /* 0x000fe4000800063f */
[----:B------:R-:W-:Y:S01]  /*0630*/  @!UP0 USHF.L.U32 UR4, UR4, 0x1, URZ ;  /* 0x0000000104048899 */ /* 0x000fe2000800063f */
[----:B------:R-:W4:Y:S01]  /*0640*/  F2I.U32.TRUNC.NTZ R7, R7 ;  /* 0x0000000700077305 */ /* 0x000f22000020f000 */
[----:B------:R0:W-:Y:S01]  /*0650*/  STL [R1+0x70], R10 ;  /* 0x0000700a01007387 */ /* 0x0001e20000100800 */
[----:B-----5:R-:W-:Y:S01]  /*0660*/  IMAD.MOV R12, RZ, RZ, -R9 ;  /* 0x000000ffff0c7224 */ /* 0x020fe200078e0a09 */
[----:B-1----:R-:W-:Y:S01]  /*0670*/  @!UP0 ULEA UR6, UR7, UR6, 0x18 ;  /* 0x0000000607068291 */ /* 0x002fe2000f8ec03f */
[----:B------:R-:W-:Y:S02]  /*0680*/  VOTEU.ALL UP0, P0 ;  /* 0x00000000003f7886 */ /* 0x000fe40000000000 */
[----:B--2---:R-:W-:Y:S01]  /*0690*/  IMAD R5, R11, R12, R2 ;  /* 0x0000000c0b057224 */ /* 0x004fe200078e0202 */
[----:B------:R-:W-:-:S02]  /*06a0*/  LOP3.LUT P0, RZ, R4, 0x7, RZ, 0xc0, !PT ;  /* 0x0000000704ff7812 */ /* 0x000fc4000780c0ff */
[----:B0-----:R-:W-:Y:S01]  /*06b0*/  ISETP.EQ.U32.AND P3, PT, R6, 0x1, PT ;  /* 0x000000010600780c */ /* 0x001fe20003f62070 */
[----:B----4-:R-:W-:Y:S01]  /*06c0*/  IMAD.MOV R7, RZ, RZ, -R7 ;  /* 0x000000ffff077224 */ /* 0x010fe200078e0a07 */
[----:B------:R-:W-:Y:S02]  /*06d0*/  ISETP.NE.AND P1, PT, R5, R10, PT ;  /* 0x0000000a0500720c */ /* 0x000fe40003f25270 */
[----:B------:R-:W-:Y:S01]  /*06e0*/  ISETP.LT.U32.AND P0, PT, R10, 0x2, !P0 ;  /* 0x000000020a00780c */ /* 0x000fe20004701070 */
[----:B---3--:R-:W-:Y:S01]  /*06f0*/  IMAD R0, R8, R7, UR9 ;  /* 0x0000000908007e24 */ /* 0x008fe2000f8e0207 */
[----:B------:R-:W0:Y:S02]  /*0700*/  FENCE.VIEW.ASYNC.S ;  /* 0x00000000000073c6 */ /* 0x000e240000000000 */
[----:B0-----:R0:W1:Y:S02]  /*0710*/  @!UP0 SYNCS.EXCH.64 URZ, [UR6+0x40], UR4 ;  /* 0x00004004063f85b2 */ /* 0x0010640008000100 */
[----:B------:R-:W-:-:S04]  /*0720*/  ISETP.EQ.OR P1, PT, R0, RZ, !P1 ;  /* 0x000000ff0000720c */ /* 0x000fc80004f22670 */
[----:B------:R-:W-:Y:S01]  /*0730*/  PLOP3.LUT P0, PT, P0, P1, PT, 0x80, 0x0 ;  /* 0x000000000000781c */ /* 0x000fe20000703070 */
[----:B------:R0:W2:Y:S01]  /*0740*/  @!UP1 SYNCS.EXCH.64 URZ, [UR6+0x48], UR4 ;  /* 0x00004804063f95b2 */ /* 0x0000a20008000100 */
[----:B------:R-:W-:Y:S01]  /*0750*/  NOP ;  /* 0x0000000000007918 */ /* 0x000fe20000000000 */
[----:B------:R-:W-:Y:S10]  /*0760*/  @!P3 BRA `(.L_x_3) ;  /* 0x000000000008b947 */ /* 0x000ff40003800000 */
[----:B-12---:R-:W-:Y:S01]  /*0770*/  UCGABAR_ARV ;  /* 0x00000000000079c7 */ /* 0x006fe20008000000 */
[----:B------:R-:W-:Y:S05]  /*0780*/  BRA `(.L_x_4) ;  /* 0x0000000000047947 */ /* 0x000fea0003800000 */
.L_x_3:
[----:B-12---:R-:W-:Y:S01]  /*0790*/  NOP ;  /* 0x0000000000007918 */ /* 0x006fe20000000000 */
.L_x_4:
[----:B------:R-:W1:Y:S01]  /*07a0*/  LDC R3, c[0x0][0x65c] ;  /* 0x00019700ff037b82 */ /* 0x000e620000000800 */
[----:B------:R-:W-:Y:S02]  /*07b0*/  IMAD.U32 R4, RZ, RZ, UR9 ;  /* 0x00000009ff047e24 */ /* 0x000fe4000f8e00ff */
[----:B------:R-:W-:Y:S01]  /*07c0*/  IMAD.MOV.U32 R5, RZ, RZ, RZ ;  /* 0x000000ffff057224 */ /* 0x000fe200078e00ff */
[----:B-1----:R-:W-:-:S13]  /*07d0*/  ISETP.NE.AND P4, PT, R3, 0x1, PT ;  /* 0x000000010300780c */ /* 0x002fda0003f85270 */
[----:B------:R-:W1:Y:S01]  /*07e0*/  @P4 LDC R7, c[0x0][0x10] ;  /* 0x00000400ff074b82 */ /* 0x000e620000000800 */
[----:B------:R-:W-:Y:S02]  /*07f0*/  @P4 IMAD.MOV.U32 R3, RZ, RZ, RZ ;  /* 0x000000ffff034224 */ /* 0x000fe400078e00ff */
[----:B------:R-:W-:-:S05]  /*0800*/  @P4 IMAD.MOV.U32 R13, RZ, RZ, RZ ;  /* 0x000000ffff0d4224 */ /* 0x000fca00078e00ff */
[----:B------:R-:W2:Y:S01]  /*0810*/  @!P4 LDC R9, c[0x0][0xc] ;  /* 0x00000300ff09cb82 */ /* 0x000ea20000000800 */
[----:B-1----:R-:W-:-:S04]  /*0820*/  @P4 IMAD.WIDE.U32 R6, R7, UR9, R2 ;  /* 0x0000000907064c25 */ /* 0x002fc8000f8e0002 */
[----:B------:R-:W-:Y:S02]  /*0830*/  @P4 IMAD.MOV.U32 R19, RZ, RZ, R6 ;  /* 0x000000ffff134224 */ /* 0x000fe400078e0006 */
[----:B------:R-:W-:Y:S02]  /*0840*/  @P4 IMAD.IADD R23, R7, 0x1, R13 ;  /* 0x0000000107174824 */ /* 0x000fe400078e020d */
[----:B--2---:R-:W-:-:S04]  /*0850*/  @!P4 IMAD.WIDE.U32 R4, R2, R9, R4 ;  /* 0x000000090204c225 */ /* 0x004fc800078e0004 */
[----:B------:R-:W-:Y:S02]  /*0860*/  @!P4 IMAD.MOV.U32 R19, RZ, RZ, R4 ;  /* 0x000000ffff13c224 */ /* 0x000fe400078e0004 */
[----:B------:R-:W-:-:S03]  /*0870*/  @!P4 IMAD.MOV.U32 R23, RZ, RZ, R5 ;  /* 0x000000ffff17c224 */ /* 0x000fc600078e0005 */
[----:B------:R1:W-:Y:S04]  /*0880*/  STL [R1+0x78], R19 ;  /* 0x0000781301007387 */ /* 0x0003e80000100800 */
[----:B------:R1:W-:Y:S01]  /*0890*/  STL [R1+0x74], R23 ;  /* 0x0000741701007387 */ /* 0x0003e20000100800 */
[----:B------:R-:W-:Y:S05]  /*08a0*/  @!P3 BRA `(.L_x_5) ;  /* 0x00000000000cb947 */ /* 0x000fea0003800000 */
[----:B------:R-:W-:Y:S01]  /*08b0*/  UCGABAR_WAIT ;  /* 0x0000000000007dc7 */ /* 0x000fe20008000000 */
[----:B------:R-:W-:Y:S01]  /*08c0*/  CCTL.IVALL ;  /* 0x00000000ff00798f */ /* 0x000fe20002000000 */
[----:B------:R-:W-:Y:S05]  /*08d0*/  BRA `(.L_x_6) ;  /* 0x0000000000047947 */ /* 0x000fea0003800000 */
.L_x_5:
[----:B------:R-:W-:Y:S06]  /*08e0*/  BAR.SYNC.DEFER_BLOCKING 0x0 ;  /* 0x0000000000007b1d */ /* 0x000fec0000010000 */
.L_x_6:
[----:B------:R-:W-:Y:S05]  /*08f0*/  @!P2 BRA `(.L_x_7) ;  /* 0x000000e40080a947 */ /* 0x000fea0003800000 */
[----:B------:R-:W-:-:S06]  /*0900*/  UISETP.GT.U32.AND UP0, UPT, UR10, 0x1, UPT ;  /* 0x000000010a00788c */ /* 0x000fcc000bf04070 */
[----:B------:R-:W-:-:S13]  /*0910*/  PLOP3.LUT P1, PT, PT, PT, UP0, 0x80, 0x0 ;  /* 0x000000000000781c */ /* 0x000fda0003f2f008 */
[----:B0-----:R-:W-:Y:S05]  /*0920*/  @P1 EXIT ;  /* 0x000000000000194d */ /* 0x001fea0003800000 */
[----:B------:R-:W-:Y:S01]  /*0930*/  IMAD.MOV.U32 R6, RZ, RZ, -0x1 ;  /* 0xffffffffff067424 */ /* 0x000fe200078e00ff */
[----:B------:R-:W-:Y:S01]  /*0940*/  ULDC.64 UR4, c[0x0][0x650] ;  /* 0x0001940000047ab9 */ /* 0x000fe20000000a00 */
[----:B------:R-:W-:Y:S01]  /*0950*/  IMAD.MOV.U32 R5, RZ, RZ, -0x1 ;  /* 0xffffffffff057424 */ /* 0x000fe200078e00ff */
[----:B------:R-:W-:Y:S01]  /*0960*/  ISETP.GE.U32.AND P1, PT, R19, UR4, PT ;  /* 0x0000000413007c0c */ /* 0x000fe2000bf26070 */
[----:B------:R-:W-:Y:S01]  /*0970*/  UMOV UR12, 0xffffffff ;  /* 0xffffffff000c7882 */ /* 0x000fe20000000000 */
[----:B------:R0:W-:Y:S01]  /*0980*/  STL [R1+0x80], R6 ;  /* 0x0000800601007387 */ /* 0x0001e20000100800 */
[----:B------:R-:W-:Y:S02]  /*0990*/  PRMT R4, RZ, 0x7610, R4 ;  /* 0x00007610ff047816 */ /* 0x000fe40000000004 */
[----:B------:R-:W-:Y:S01]  /*09a0*/  ISETP.GE.U32.AND.EX P1, PT, R23, UR5, PT, P1 ;  /* 0x0000000517007c0c */ /* 0x000fe2000bf26110 */
[----:B------:R0:W-:-:S12]  /*09b0*/  STL [R1+0x7c], R5 ;  /* 0x00007c0501007387 */ /* 0x0001d80000100800 */
[----:B0-----:R-:W-:Y:S05]  /*09c0*/  @P1 BRA `(.L_x_8) ;  /* 0x0000000400381947 */ /* 0x001fea0003800000 */
[----:B------:R-:W0:Y:S01]  /*09d0*/  LDC.64 R14, c[0x0][0x628] ;  /* 0x00018a00ff0e7b82 */ /* 0x000e220000000a00 */
[----:B------:R-:W-:Y:S02]  /*09e0*/  IMAD.MOV.U32 R4, RZ, RZ, R19 ;  /* 0x000000ffff047224 */ /* 0x000fe400078e0013 */
[----:B------:R-:W-:-:S05]  /*09f0*/  IMAD.MOV.U32 R5, RZ, RZ, R23 ;  /* 0x000000ffff057224 */ /* 0x000fca00078e0017 */
[----:B------:R-:W2:Y:S08]  /*0a00*/  LDC R10, c[0x0][0x630] ;  /* 0x00018c00ff0a7b82 */ /* 0x000eb00000000800 */
[----:B------:R-:W3:Y:S01]  /*0a10*/  LDC.64 R16, c[0x0][0x620] ;  /* 0x00018800ff107b82 */ /* 0x000ee20000000a00 */
[----:B0-----:R-:W-:-:S04]  /*0a20*/  ISETP.NE.U32.AND P1, PT, R14, RZ, PT ;  /* 0x000000ff0e00720c */ /* 0x001fc80003f25070 */
[----:B------:R-:W-:-:S13]  /*0a30*/  ISETP.NE.AND.EX P1, PT, R15, RZ, PT, P1 ;  /* 0x000000ff0f00720c */ /* 0x000fda0003f25310 */
[----:B--23--:R-:W-:Y:S05]  /*0a40*/  @!P1 BRA `(.L_x_9) ;  /* 0x0000000000289947 */ /* 0x00cfea0003800000 */
[----:B------:R-:W0:Y:S02]  /*0a50*/  LDC R9, c[0x0][0x634] ;  /* 0x00018d00ff097b82 */ /* 0x000e240000000800 */
[----:B0-----:R-:W-:-:S05]  /*0a60*/  IADD3 R9, P1, R19, R9, RZ ;  /* 0x0000000913097210 */ /* 0x001fca0007f3e0ff */
[----:B------:R-:W-:-:S04]  /*0a70*/  IMAD.X R13, RZ, RZ, R23, P1 ;  /* 0x000000ffff0d7224 */ /* 0x000fc800008e0617 */
[----:B------:R-:W-:-:S04]  /*0a80*/  IMAD.WIDE.U32 R4, R13, R14, RZ ;  /* 0x0000000e0d047225 */ /* 0x000fc800078e00ff */
[----:B------:R-:W-:-:S04]  /*0a90*/  IMAD.WIDE.U32 R6, P1, R9, R15, R4 ;  /* 0x0000000f09067225 */ /* 0x000fc80007820004 */
[----:B------:R-:W-:-:S04]  /*0aa0*/  IMAD.WIDE.U32 R4, R9, R14, RZ ;  /* 0x0000000e09047225 */ /* 0x000fc800078e00ff */
[----:B------:R-:W-:Y:S01]  /*0ab0*/  IMAD.X R9, RZ, RZ, RZ, P1 ;  /* 0x000000ffff097224 */ /* 0x000fe200008e06ff */
[----:B------:R-:W-:Y:S01]  /*0ac0*/  IADD3 RZ, P1, R5, R6, RZ ;  /* 0x0000000605ff7210 */ /* 0x000fe20007f3e0ff */
[----:B------:R-:W-:-:S04]  /*0ad0*/  IMAD.MOV.U32 R8, RZ, RZ, R7 ;  /* 0x000000ffff087224 */ /* 0x000fc800078e0007 */
[----:B------:R-:W-:-:S08]  /*0ae0*/  IMAD.WIDE.U32.X R4, R13, R15, R8, P1 ;  /* 0x0000000f0d047225 */ /* 0x000fd000008e0408 */
.L_x_9:
[----:B------:R-:W0:Y:S01]  /*0af0*/  LDC.64 R20, c[0x0][0x640] ;  /* 0x00019000ff147b82 */ /* 0x000e220000000a00 */
[-C--:B------:R-:W-:Y:S01]  /*0b00*/  SHF.R.U64 R22, R4, R10.reuse, R5 ;  /* 0x0000000a04167219 */ /* 0x080fe20000001205 */
[----:B------:R-:W-:Y:S01]  /*0b10*/  IMAD.MOV.U32 R4, RZ, RZ, R19 ;  /* 0x000000ffff047224 */ /* 0x000fe200078e0013 */
[----:B------:R-:W-:Y:S01]  /*0b20*/  SHF.R.U32.HI R3, RZ, R10, R5 ;  /* 0x0000000aff037219 */ /* 0x000fe20000011605 */
[----:B------:R-:W-:Y:S01]  /*0b30*/  IMAD.MOV.U32 R5, RZ, RZ, R23 ;  /* 0x000000ffff057224 */ /* 0x000fe200078e0017 */
[----:B------:R-:W-:Y:S01]  /*0b40*/  IADD3 R7, P1, RZ, -R22, RZ ;  /* 0x80000016ff077210 */ /* 0x000fe20007f3e0ff */
[----:B-1----:R-:W-:Y:S02]  /*0b50*/  IMAD R23, R11, R12, R2 ;  /* 0x0000000c0b177224 */ /* 0x002fe400078e0202 */
[----:B------:R-:W1:Y:S01]  /*0b60*/  LDC R8, c[0x0][0x618] ;  /* 0x00018600ff087b82 */ /* 0x000e620000000800 */
[----:B------:R-:W-:Y:S02]  /*0b70*/  IMAD.MOV.U32 R11, RZ, RZ, 0x1 ;  /* 0x00000001ff0b7424 */ /* 0x000fe400078e00ff */
[----:B------:R-:W-:-:S02]  /*0b80*/  IMAD.X R3, RZ, RZ, ~R3, P1 ;  /* 0x000000ffff037224 */ /* 0x000fc400008e0e03 */
[----:B------:R-:W-:-:S03]  /*0b90*/  IMAD.WIDE.U32 R4, R7, R16, R4 ;  /* 0x0000001007047225 */ /* 0x000fc600078e0004 */
[----:B------:R-:W2:Y:S01]  /*0ba0*/  LDC R14, c[0x0][0x608] ;  /* 0x00018200ff0e7b82 */ /* 0x000ea20000000800 */
[----:B------:R-:W-:-:S04]  /*0bb0*/  IMAD R6, R3, R16, RZ ;  /* 0x0000001003067224 */ /* 0x000fc800078e02ff */
[----:B------:R-:W-:-:S03]  /*0bc0*/  IMAD R3, R7, R17, R6 ;  /* 0x0000001107037224 */ /* 0x000fc600078e0206 */
[----:B------:R-:W3:Y:S01]  /*0bd0*/  LDC R18, c[0x0][0x658] ;  /* 0x00019600ff127b82 */ /* 0x000ee20000000800 */
[----:B------:R-:W-:Y:S01]  /*0be0*/  IMAD.IADD R3, R5, 0x1, R3 ;  /* 0x0000000105037824 */ /* 0x000fe200078e0203 */
[----:B0-----:R-:W-:Y:S01]  /*0bf0*/  ISETP.NE.U32.AND P1, PT, R20, RZ, PT ;  /* 0x000000ff1400720c */ /* 0x001fe20003f25070 */
[----:B------:R-:W-:-:S03]  /*0c00*/  IMAD.MOV.U32 R5, RZ, RZ, -0x1 ;  /* 0xffffffffff057424 */ /* 0x000fc600078e00ff */
[----:B------:R-:W-:Y:S02]  /*0c10*/  ISETP.NE.AND.EX P1, PT, R21, RZ, PT, P1 ;  /* 0x000000ff1500720c */ /* 0x000fe40003f25310 */
[----:B------:R-:W0:Y:S01]  /*0c20*/  LDC R13, c[0x0][0x600] ;  /* 0x00018000ff0d7b82 */ /* 0x000e220000000800 */
[-CC-:B-1----:R-:W-:Y:S02]  /*0c30*/  SHF.R.U64 R10, R4, R8.reuse, R3.reuse ;  /* 0x00000008040a7219 */ /* 0x182fe40000001203 */
[----:B------:R-:W-:-:S05]  /*0c40*/  SHF.R.U32.HI R3, RZ, R8, R3 ;  /* 0x00000008ff037219 */ /* 0x000fca0000011603 */
[----:B------:R-:W1:Y:S01]  /*0c50*/  LDC R15, c[0x0][0x648] ;  /* 0x00019200ff0f7b82 */ /* 0x000e620000000800 */
[-CC-:B--2---:R-:W-:Y:S02]  /*0c60*/  SHF.R.U64 R19, R10, R14.reuse, R3.reuse ;  /* 0x0000000e0a137219 */ /* 0x184fe40000001203 */
[----:B------:R-:W-:-:S05]  /*0c70*/  SHF.R.U32.HI R3, RZ, R14, R3 ;  /* 0x0000000eff037219 */ /* 0x000fca0000011603 */
[----:B------:R-:W2:Y:S01]  /*0c80*/  LDC R17, c[0x0][0x638] ;  /* 0x00018e00ff117b82 */ /* 0x000ea20000000800 */
[-C--:B---3--:R-:W-:Y:S02]  /*0c90*/  SHF.L.U32 R2, R5, R18.reuse, RZ ;  /* 0x0000001205027219 */ /* 0x088fe400000006ff */
[--C-:B------:R-:W-:Y:S02]  /*0ca0*/  SHF.R.U64 R12, R19, R18, R3.reuse ;  /* 0x00000012130c7219 */ /* 0x100fe40000001203 */
[----:B------:R-:W-:Y:S02]  /*0cb0*/  LOP3.LUT R8, RZ, R2, RZ, 0x33, !PT ;  /* 0x00000002ff087212 */ /* 0x000fe400078e33ff */
[----:B------:R-:W-:Y:S01]  /*0cc0*/  SHF.R.U32.HI R3, RZ, R18, R3 ;  /* 0x00000012ff037219 */ /* 0x000fe20000011603 */
[----:B------:R-:W3:Y:S01]  /*0cd0*/  LDC R16, c[0x0][0x610] ;  /* 0x00018400ff107b82 */ /* 0x000ee20000000800 */
[----:B------:R-:W-:Y:S01]  /*0ce0*/  IMAD.MOV.U32 R2, RZ, RZ, R12 ;  /* 0x000000ffff027224 */ /* 0x000fe200078e000c */
[----:B------:R-:W-:Y:S06]  /*0cf0*/  @!P1 BRA `(.L_x_10) ;  /* 0x0000000000289947 */ /* 0x000fec0003800000 */
[----:B------:R-:W4:Y:S02]  /*0d00*/  LDC R7, c[0x0][0x64c] ;  /* 0x00019300ff077b82 */ /* 0x000f240000000800 */
[----:B----4-:R-:W-:-:S05]  /*0d10*/  IADD3 R7, P1, R12, R7, RZ ;  /* 0x000000070c077210 */ /* 0x010fca0007f3e0ff */
        /* <DEDUP_REMOVED lines=8> */
.L_x_10:
[----:B-1----:R-:W-:Y:S01]  /*0da0*/  SHF.R.U64 R4, R2, R15, R3 ;  /* 0x0000000f02047219 */ /* 0x002fe20000001203 */
[----:B0-----:R-:W-:Y:S01]  /*0db0*/  VIADD R5, R13, 0xffffffff ;  /* 0xffffffff0d057836 */ /* 0x001fe20000000000 */
[----:B------:R-:W-:Y:S02]  /*0dc0*/  SHF.L.U32 R2, R11, R18, RZ ;  /* 0x000000120b027219 */ /* 0x000fe400000006ff */
[----:B------:R-:W-:Y:S01]  /*0dd0*/  LOP3.LUT R3, R19, R8, RZ, 0xc0, !PT ;  /* 0x0000000813037212 */ /* 0x000fe200078ec0ff */
[----:B------:R-:W-:Y:S01]  /*0de0*/  IMAD.MOV R6, RZ, RZ, -R4 ;  /* 0x000000ffff067224 */ /* 0x000fe200078e0a04 */
[----:B------:R-:W-:Y:S02]  /*0df0*/  SEL R0, R0, R23, !P4 ;  /* 0x0000001700007207 */ /* 0x000fe40006000000 */
[----:B------:R-:W-:Y:S01]  /*0e00*/  LOP3.LUT R5, R10, R5, RZ, 0xc0, !PT ;  /* 0x000000050a057212 */ /* 0x000fe200078ec0ff */
[----:B------:R-:W-:Y:S01]  /*0e10*/  IMAD R3, R2, R4, R3 ;  /* 0x0000000402037224 */ /* 0x000fe200078e0203 */
[----:B------:R-:W-:Y:S01]  /*0e20*/  R2UR UR12, R22 ;  /* 0x00000000160c72ca */ /* 0x000fe200000e0000 */
[----:B--2---:R-:W-:-:S02]  /*0e30*/  IMAD R2, R6, R17, R12 ;  /* 0x0000001106027224 */ /* 0x004fc400078e020c */
[----:B---3--:R-:W-:Y:S02]  /*0e40*/  IMAD R0, R3, R16, R0 ;  /* 0x0000001003007224 */ /* 0x008fe400078e0200 */
[----:B------:R-:W-:Y:S02]  /*0e50*/  IMAD R3, R2, R13, R5 ;  /* 0x0000000d02037224 */ /* 0x000fe400078e0205 */
[----:B------:R-:W-:-:S03]  /*0e60*/  IMAD.MOV.U32 R4, RZ, RZ, 0x1 ;  /* 0x00000001ff047424 */ /* 0x000fc600078e00ff */
[----:B------:R-:W-:Y:S02]  /*0e70*/  SEL R2, R3, R0, !P4 ;  /* 0x0000000003027207 */ /* 0x000fe40006000000 */
[----:B------:R-:W-:-:S03]  /*0e80*/  SEL R0, R0, R3, !P4 ;  /* 0x0000000300007207 */ /* 0x000fc60006000000 */
[----:B------:R0:W-:Y:S04]  /*0e90*/  STL [R1+0x7c], R2 ;  /* 0x00007c0201007387 */ /* 0x0001e80000100800 */
[----:B------:R0:W-:Y:S02]  /*0ea0*/  STL [R1+0x80], R0 ;  /* 0x0000800001007387 */ /* 0x0001e40000100800 */
.L_x_8:
[----:B------:R-:W-:-:S08]  /*0eb0*/  NOP ;  /* 0x0000000000007918 */ /* 0x000fd00000000000 */
[----:B------:R-:W2:Y:S02]  /*0ec0*/  USETMAXREG.TRY_ALLOC.CTAPOOL UP0, 0xe8 ;  /* 0x000000e8000079c8 */ /* 0x000ea40008000600 */
[----:B--2---:R-:W-:-:S13]  /*0ed0*/  PLOP3.LUT P1, PT, PT, PT, UP0, 0x80, 0x0 ;  /* 0x000000000000781c */ /* 0x004fda0003f2f008 */
[----:B------:R-:W-:Y:S05]  /*0ee0*/  @!P1 BRA `(.L_x_8) ;  /* 0xfffffffc00f09947 */ /* 0x000fea000383ffff */
[----:B------:R-:W-:Y:S01]  /*0ef0*/  ULDC.64 UR4, c[0x0][0x598] ;  /* 0x0001660000047ab9 */ /* 0x000fe20000000a00 */
[----:B------:R-:W-:Y:S01]  /*0f00*/  ULDC.64 UR14, c[0x0][0x208] ;  /* 0x00008200000e7ab9 */ /* 0x000fe20000000a00 */
[----:B------:R-:W-:-:S04]  /*0f10*/  ISETP.NE.U32.AND P1, PT, RZ, UR4, PT ;  /* 0x00000004ff007c0c */ /* 0x000fc8000bf25070 */
[----:B------:R-:W-:-:S13]  /*0f20*/  ISETP.NE.AND.EX P1, PT, RZ, UR5, PT, P1 ;  /* 0x00000005ff007c0c */ /* 0x000fda000bf25310 */
[----:B------:R-:W-:Y:S05]  /*0f30*/  @!P1 BRA `(.L_x_11) ;  /* 0x0000000000209947 */ /* 0x000fea0003800000 */
[----:B0-----:R-:W0:Y:S02]  /*0f40*/  LDC.64 R2, c[0x0][0x598] ;  /* 0x00016600ff027b82 */ /* 0x001e240000000a00 */
[----:B0-----:R-:W2:Y:S02]  /*0f50*/  LDG.E.64 R2, desc[UR14][R2.64] ;  /* 0x0000000e02027981 */ /* 0x001ea4000c1e1b00 */
[----:B--2---:R-:W-:-:S04]  /*0f60*/  ISETP.NE.U32.AND P1, PT, R2, RZ, PT ;  /* 0x000000ff0200720c */ /* 0x004fc80003f25070 */
[----:B------:R-:W-:-:S13]  /*0f70*/  ISETP.NE.AND.EX P1, PT, R3, RZ, PT, P1 ;  /* 0x000000ff0300720c */ /* 0x000fda0003f25310 */
[----:B------:R-:W-:Y:S05]  /*0f80*/  @!P1 BRA `(.L_x_11) ;  /* 0x00000000000c9947 */ /* 0x000fea0003800000 */
[----:B------:R-:W2:Y:S02]  /*0f90*/  LD.E R2, desc[UR14][R2.64] ;  /* 0x0000000e02027980 */ /* 0x000ea4000c101900 */
[----:B--2---:R-:W-:Y:S01]  /*0fa0*/  R2UR UR20, R2 ;  /* 0x00000000021472ca */ /* 0x004fe200000e0000 */
[----:B------:R-:W-:-:S14]  /*0fb0*/  BRA `(.L_x_12) ;  /* 0x0000000000247947 */ /* 0x000fdc0003800000 */
.L_x_11:
[----:B------:R-:W-:Y:S02]  /*0fc0*/  ULDC.64 UR4, c[0x0][0x588] ;  /* 0x0001620000047ab9 */ /* 0x000fe40000000a00 */
[----:B------:R-:W-:-:S04]  /*0fd0*/  ISETP.NE.U32.AND P1, PT, RZ, UR4, PT ;  /* 0x00000004ff007c0c */ /* 0x000fc8000bf25070 */
[----:B------:R-:W-:-:S13]  /*0fe0*/  ISETP.NE.AND.EX P1, PT, RZ, UR5, PT, P1 ;  /* 0x00000005ff007c0c */ /* 0x000fda000bf25310 */
[----:B------:R-:W-:Y:S05]  /*0ff0*/  @!P1 BRA `(.L_x_13) ;  /* 0x0000000000109947 */ /* 0x000fea0003800000 */
[----:B0-----:R-:W0:Y:S02]  /*1000*/  LDC.64 R2, c[0x0][0x588] ;  /* 0x00016200ff027b82 */ /* 0x001e240000000a00 */
[----:B0-----:R-:W2:Y:S02]  /*1010*/  LDG.E R2, desc[UR14][R2.64] ;  /* 0x0000000e02027981 */ /* 0x001ea4000c1e1900 */
[----:B--2---:R-:W-:Y:S01]  /*1020*/  R2UR UR20, R2 ;  /* 0x00000000021472ca */ /* 0x004fe200000e0000 */
[----:B------:R-:W-:-:S14]  /*1030*/  BRA `(.L_x_12) ;  /* 0x0000000000047947 */ /* 0x000fdc0003800000 */
.L_x_13:
[----:B------:R-:W-:-:S05]  /*1040*/  ULDC UR20, c[0x0][0x580] ;  /* 0x0001600000147ab9 */ /* 0x000fca0000000800 */
.L_x_12:
[----:B------:R-:W-:Y:S02]  /*1050*/  ULDC.64 UR4, c[0x0][0x5a0] ;  /* 0x0001680000047ab9 */ /* 0x000fe40000000a00 */
        /* <DEDUP_REMOVED lines=11> */
.L_x_14:
        /* <DEDUP_REMOVED lines=8> */
.L_x_16:
[----:B------:R-:W-:-:S05]  /*1190*/  ULDC UR21, c[0x0][0x584] ;  /* 0x0001610000157ab9 */ /* 0x000fca0000000800 */
.L_x_15:
[----:B------:R-:W-:-:S13]  /*11a0*/  LOP3.LUT P1, RZ, R4, 0xff, RZ, 0xc0, !PT ;  /* 0x000000ff04ff7812 */ /* 0x000fda000782c0ff */
[----:B------:R-:W-:Y:S05]  /*11b0*/  @!P1 EXIT ;  /* 0x000000000000994d */ /* 0x000fea0003800000 */
[----:B------:R-:W-:Y:S01]  /*11c0*/  ULDC UR4, c[0x0][0x28c] ;  /* 0x0000a30000047ab9 */ /* 0x000fe20000000800 */
[----:B------:R-:W-:Y:S02]  /*11d0*/  ULOP3.LUT UR22, UR13, 0x1, URZ, 0xfc, !UPT ;  /* 0x000000010d167892 */ /* 0x000fe4000f8efc3f */
[----:B------:R-:W-:-:S04]  /*11e0*/  UIADD3 UR4, UR4, 0x7f, URZ ;  /* 0x0000007f04047890 */ /* 0x000fc8000fffe03f */
[----:B------:R-:W-:-:S04]  /*11f0*/  USHF.R.S32.HI UR5, URZ, 0x1f, UR4 ;  /* 0x0000001f3f057899 */ /* 0x000fc80008011404 */
[----:B------:R-:W-:-:S03]  /*1200*/  ULEA.HI UR5, UR5, UR4, URZ, 0x7 ;  /* 0x0000000405057291 */ /* 0x000fc6000f8f383f */
[----:B------:R-:W-:Y:S01]  /*1210*/  UMOV UR4, URZ ;  /* 0x0000003f00047c82 */ /* 0x000fe20008000000 */
[----:B------:R-:W-:-:S03]  /*1220*/  USHF.R.S32.HI UR9, URZ, 0x7, UR5 ;  /* 0x000000073f097899 */ /* 0x000fc60008011405 */
[----:B------:R-:W-:-:S09]  /*1230*/  UMOV UR5, URZ ;  /* 0x0000003f00057c82 */ /* 0x000fd20008000000 */
.L_x_299:
[----:B0-----:R-:W0:Y:S01]  /*1240*/  S2R R0, SR_TID.X ;  /* 0x0000000000007919 */ /* 0x001e220000002100 */
[----:B------:R-:W2:Y:S01]  /*1250*/  S2UR UR18, SR_CgaCtaId ;  /* 0x00000000001279c3 */ /* 0x000ea20000008800 */
[----:B------:R-:W-:Y:S01]  /*1260*/  UMOV UR17, 0x400 ;  /* 0x0000040000117882 */ /* 0x000fe20000000000 */
[----:B------:R-:W-:Y:S01]  /*1270*/  UMOV UR6, URZ ;  /* 0x0000003f00067c82 */ /* 0x000fe20008000000 */
[----:B------:R-:W-:Y:S01]  /*1280*/  STL [R1+0x6c], RZ ;  /* 0x00006cff01007387 */ /* 0x000fe20000100800 */
[----:B------:R-:W-:Y:S01]  /*1290*/  UMOV UR7, URZ ;  /* 0x0000003f00077c82 */ /* 0x000fe20008000000 */
[----:B------:R-:W-:Y:S01]  /*12a0*/  UMOV UR8, URZ ;  /* 0x0000003f00087c82 */ /* 0x000fe20008000000 */
[----:B------:R-:W-:Y:S01]  /*12b0*/  UMOV UR23, UR5 ;  /* 0x0000000500177c82 */ /* 0x000fe20008000000 */
[----:B------:R-:W-:Y:S01]  /*12c0*/  STL [R1+0x68], RZ ;  /* 0x000068ff01007387 */ /* 0x000fe20000100800 */
[----:B-1-3--:R-:W3:Y:S01]  /*12d0*/  LDC R2, c[0x0][0x28c] ;  /* 0x0000a300ff027b82 */ /* 0x00aee20000000800 */
[----:B------:R-:W-:Y:S01]  /*12e0*/  UMOV UR24, UR4 ;  /* 0x0000000400187c82 */ /* 0x000fe20008000000 */
[----:B------:R-:W-:Y:S01]  /*12f0*/  CS2R R4, SRZ ;  /* 0x0000000000047805 */ /* 0x000fe2000001ff00 */
[----:B------:R-:W-:Y:S01]  /*1300*/  STL [R1+0x64], RZ ;  /* 0x000064ff01007387 */ /* 0x000fe20000100800 */
[----:B------:R-:W-:-:S02]  /*1310*/  CS2R R6, SRZ ;  /* 0x0000000000067805 */ /* 0x000fc4000001ff00 */
[----:B------:R-:W-:Y:S02]  /*1320*/  CS2R R8, SRZ ;  /* 0x0000000000087805 */ /* 0x000fe4000001ff00 */
[----:B------:R-:W-:Y:S01]  /*1330*/  CS2R R10, SRZ ;  /* 0x00000000000a7805 */ /* 0x000fe2000001ff00 */
[----:B------:R-:W-:Y:S01]  /*1340*/  STL [R1+0x60], RZ ;  /* 0x000060ff01007387 */ /* 0x000fe20000100800 */
[----:B------:R-:W-:Y:S02]  /*1350*/  CS2R R12, SRZ ;  /* 0x00000000000c7805 */ /* 0x000fe4000001ff00 */
[----:B------:R-:W-:Y:S02]  /*1360*/  CS2R R14, SRZ ;  /* 0x00000000000e7805 */ /* 0x000fe4000001ff00 */
[----:B------:R-:W-:Y:S01]  /*1370*/  CS2R R16, SRZ ;  /* 0x0000000000107805 */ /* 0x000fe2000001ff00 */
[----:B------:R-:W-:Y:S01]  /*1380*/  STL [R1+0x5c], RZ ;  /* 0x00005cff01007387 */ /* 0x000fe20000100800 */
[----:B-1----:R-:W-:-:S02]  /*1390*/  CS2R R18, SRZ ;  /* 0x0000000000127805 */ /* 0x002fc4000001ff00 */
[----:B------:R-:W-:Y:S02]  /*13a0*/  CS2R R20, SRZ ;  /* 0x0000000000147805 */ /* 0x000fe4000001ff00 */
[----:B------:R-:W-:Y:S01]  /*13b0*/  CS2R R22, SRZ ;  /* 0x0000000000167805 */ /* 0x000fe2000001ff00 */
[----:B------:R-:W-:Y:S01]  /*13c0*/  STL [R1+0x58], RZ ;  /* 0x000058ff01007387 */ /* 0x000fe20000100800 */
[----:B------:R-:W-:Y:S02]  /*13d0*/  CS2R R152, SRZ ;  /* 0x0000000000987805 */ /* 0x000fe4000001ff00 */
[----:B------:R-:W-:Y:S02]  /*13e0*/  CS2R R154, SRZ ;  /* 0x00000000009a7805 */ /* 0x000fe4000001ff00 */
[----:B------:R-:W-:Y:S01]  /*13f0*/  CS2R R156, SRZ ;  /* 0x00000000009c7805 */ /* 0x000fe2000001ff00 */
[----:B------:R-:W-:Y:S01]  /*1400*/  STL [R1+0x54], RZ ;  /* 0x000054ff01007387 */ /* 0x000fe20000100800 */
[----:B------:R-:W-:-:S02]  /*1410*/  CS2R R158, SRZ ;  /* 0x00000000009e7805 */ /* 0x000fc4000001ff00 */
[----:B------:R-:W-:Y:S02]  /*1420*/  CS2R R160, SRZ ;  /* 0x0000000000a07805 */ /* 0x000fe4000001ff00 */
[----:B------:R-:W-:Y:S02]  /*1430*/  CS2R R162, SRZ ;  /* 0x0000000000a27805 */ /* 0x000fe4000001ff00 */
[----:B0-----:R-:W-:Y:S01]  /*1440*/  LOP3.LUT R0, R0, 0x80, RZ, 0xc0, !PT ;  /* 0x0000008000007812 */ /* 0x001fe200078ec0ff */
[----:B------:R-:W-:Y:S01]  /*1450*/  STL [R1+0x50], RZ ;  /* 0x000050ff01007387 */ /* 0x000fe20000100800 */
[----:B---3--:R-:W-:Y:S02]  /*1460*/  ISETP.GE.AND P1, PT, R2, 0x1, PT ;  /* 0x000000010200780c */ /* 0x008fe40003f26270 */
[----:B------:R-:W-:Y:S02]  /*1470*/  CS2R R2, SRZ ;  /* 0x0000000000027805 */ /* 0x000fe4000001ff00 */
[----:B------:R-:W-:Y:S01]  /*1480*/  SHF.R.U32.HI R0, RZ, 0x7, R0 ;  /* 0x00000007ff007819 */ /* 0x000fe20000011600 */
        /* <DEDUP_REMOVED lines=8> */
[----:B------:R-:W0:Y:S01]  /*1510*/  SHFL.IDX PT, R0, R0, RZ, 0x1f ;  /* 0x00001fff00007589 */ /* 0x000e2200000e0000 */
[----:B------:R-:W-:-:S02]  /*1520*/  CS2R R176, SRZ ;  /* 0x0000000000b07805 */ /* 0x000fc4000001ff00 */
[----:B------:R-:W-:Y:S02]  /*1530*/  CS2R R178, SRZ ;  /* 0x0000000000b27805 */ /* 0x000fe4000001ff00 */
[----:B------:R-:W-:Y:S01]  /*1540*/  CS2R R180, SRZ ;  /* 0x0000000000b47805 */ /* 0x000fe2000001ff00 */
[----:B------:R1:W-:Y:S01]  /*1550*/  STL [R1+0x44], RZ ;  /* 0x000044ff01007387 */ /* 0x0003e20000100800 */
[----:B------:R-:W-:Y:S02]  /*1560*/  CS2R R182, SRZ ;  /* 0x0000000000b67805 */ /* 0x000fe4000001ff00 */
[----:B------:R-:W-:Y:S02]  /*1570*/  CS2R R184, SRZ ;  /* 0x0000000000b87805 */ /* 0x000fe4000001ff00 */
[----:B------:R-:W-:Y:S01]  /*1580*/  CS2R R186, SRZ ;  /* 0x0000000000ba7805 */ /* 0x000fe2000001ff00 */
[----:B------:R1:W-:Y:S01]  /*1590*/  STL [R1+0x40], RZ ;  /* 0x000040ff01007387 */ /* 0x0003e20000100800 */
        /* <DEDUP_REMOVED lines=14> */
[----:B------:R-:W-:Y:S02]  /*1680*/  CS2R R210, SRZ ;  /* 0x0000000000d27805 */ /* 0x000fe4000001ff00 */
[----:B0-----:R-:W-:Y:S01]  /*1690*/  R2UR UR10, R0 ;  /* 0x00000000000a72ca */ /* 0x001fe200000e0000 */
[----:B------:R1:W-:Y:S01]  /*16a0*/  STL [R1+0x30], RZ ;  /* 0x000030ff01007387 */ /* 0x0003e20000100800 */
[----:B------:R-:W-:Y:S01]  /*16b0*/  IMAD.MOV.U32 R0, RZ, RZ, RZ ;  /* 0x000000ffff007224 */ /* 0x000fe200078e00ff */
[----:B------:R-:W-:-:S02]  /*16c0*/  CS2R R212, SRZ ;  /* 0x0000000000d47805 */ /* 0x000fc4000001ff00 */
[----:B------:R-:W-:Y:S01]  /*16d0*/  CS2R R214, SRZ ;  /* 0x0000000000d67805 */ /* 0x000fe2000001ff00 */
[----:B------:R1:W-:Y:S01]  /*16e0*/  STL [R1+0x2c], RZ ;  /* 0x00002cff01007387 */ /* 0x0003e20000100800 */
[----:B------:R-:W-:Y:S02]  /*16f0*/  CS2R R216, SRZ ;  /* 0x0000000000d87805 */ /* 0x000fe4000001ff00 */
[----:B------:R-:W-:Y:S02]  /*1700*/  CS2R R218, SRZ ;  /* 0x0000000000da7805 */ /* 0x000fe4000001ff00 */
[----:B------:R-:W-:Y:S01]  /*1710*/  CS2R R220, SRZ ;  /* 0x0000000000dc7805 */ /* 0x000fe2000001ff00 */
[----:B------:R1:W-:Y:S01]  /*1720*/  STL [R1+0x28], RZ ;  /* 0x000028ff01007387 */ /* 0x0003e20000100800 */
[----:B------:R-:W-:Y:S02]  /*1730*/  CS2R R222, SRZ ;  /* 0x0000000000de7805 */ /* 0x000fe4000001ff00 */
[----:B------:R-:W-:-:S02]  /*1740*/  CS2R R224, SRZ ;  /* 0x0000000000e07805 */ /* 0x000fc4000001ff00 */
[----:B------:R-:W-:Y:S01]  /*1750*/  CS2R R226, SRZ ;  /* 0x0000000000e27805 */ /* 0x000fe2000001ff00 */
[----:B------:R1:W-:Y:S01]  /*1760*/  STL [R1+0x24], RZ ;  /* 0x000024ff01007387 */ /* 0x0003e20000100800 */
[----:B------:R-:W-:Y:S01]  /*1770*/  ULEA.HI UR11, UR10, UR10, URZ, 0x1 ;  /* 0x0000000a0a0b7291 */ /* 0x000fe2000f8f083f */
[----:B------:R-:W-:Y:S01]  /*1780*/  IMAD.MOV.U32 R228, RZ, RZ, RZ ;  /* 0x000000ffffe47224 */ /* 0x000fe200078e00ff */
[----:B------:R-:W-:Y:S01]  /*1790*/  CS2R R88, SRZ ;  /* 0x0000000000587805 */ /* 0x000fe2000001ff00 */
[----:B------:R1:W-:Y:S01]  /*17a0*/  STL [R1+0x20], RZ ;  /* 0x000020ff01007387 */ /* 0x0003e20000100800 */
[----:B------:R-:W-:Y:S01]  /*17b0*/  ULOP3.LUT UR16, UR11, 0x7fffe, URZ, 0xc0, !UPT ;  /* 0x0007fffe0b107892 */ /* 0x000fe2000f8ec03f */
[----:B------:R-:W-:Y:S01]  /*17c0*/  CS2R R90, SRZ ;  /* 0x00000000005a7805 */ /* 0x000fe2000001ff00 */
[----:B--2---:R-:W-:Y:S01]  /*17d0*/  ULEA UR11, UR18, UR17, 0x18 ;  /* 0x00000011120b7291 */ /* 0x004fe2000f8ec03f */
[----:B------:R1:W-:Y:S01]  /*17e0*/  STL [R1+0x1c], RZ ;  /* 0x00001cff01007387 */ /* 0x0003e20000100800 */
[----:B------:R-:W-:Y:S01]  /*17f0*/  UIADD3 UR16, UR10, -UR16, URZ ;  /* 0x800000100a107290 */ /* 0x000fe2000fffe03f */
[----:B------:R-:W-:-:S02]  /*1800*/  CS2R R92, SRZ ;  /* 0x00000000005c7805 */ /* 0x000fc4000001ff00 */
[----:B------:R-:W-:Y:S01]  /*1810*/  CS2R R94, SRZ ;  /* 0x00000000005e7805 */ /* 0x000fe2000001ff00 */
[----:B------:R1:W-:Y:S01]  /*1820*/  STL [R1+0x18], RZ ;  /* 0x000018ff01007387 */ /* 0x0003e20000100800 */
[----:B------:R-:W-:Y:S01]  /*1830*/  ULEA UR16, UR16, UR11, 0xd ;  /* 0x0000000b10107291 */ /* 0x000fe2000f8e683f */
[----:B------:R-:W-:Y:S02]  /*1840*/  CS2R R96, SRZ ;  /* 0x0000000000607805 */ /* 0x000fe4000001ff00 */
[----:B------:R-:W-:Y:S01]  /*1850*/  CS2R R98, SRZ ;  /* 0x0000000000627805 */ /* 0x000fe2000001ff00 */
[----:B------:R1:W-:Y:S01]  /*1860*/  STL [R1+0x14], RZ ;  /* 0x000014ff01007387 */ /* 0x0003e20000100800 */
[----:B------:R-:W-:Y:S01]  /*1870*/  UIADD3 UR16, UR16, 0x100, URZ ;  /* 0x0000010010107890 */ /* 0x000fe2000fffe03f */
[----:B------:R-:W-:Y:S02]  /*1880*/  CS2R R100, SRZ ;  /* 0x0000000000647805 */ /* 0x000fe4000001ff00 */
[----:B------:R-:W-:Y:S01]  /*1890*/  CS2R R102, SRZ ;  /* 0x0000000000667805 */ /* 0x000fe2000001ff00 */
[----:B------:R1:W-:Y:S01]  /*18a0*/  STL [R1+0x10], RZ ;  /* 0x000010ff01007387 */ /* 0x0003e20000100800 */
[----:B------:R-:W-:Y:S01]  /*18b0*/  USHF.R.U32.HI UR10, URZ, 0x4, UR16 ;  /* 0x000000043f0a7899 */ /* 0x000fe20008011610 */
[----:B------:R-:W-:-:S02]  /*18c0*/  CS2R R104, SRZ ;  /* 0x0000000000687805 */ /* 0x000fc4000001ff00 */
[----:B------:R-:W-:Y:S01]  /*18d0*/  CS2R R106, SRZ ;  /* 0x00000000006a7805 */ /* 0x000fe2000001ff00 */
[----:B------:R1:W-:Y:S01]  /*18e0*/  STL [R1+0xc], RZ ;  /* 0x00000cff01007387 */ /* 0x0003e20000100800 */
[----:B------:R-:W-:Y:S01]  /*18f0*/  ULOP3.LUT UR10, UR10, 0x3fff, URZ, 0xc0, !UPT ;  /* 0x00003fff0a0a7892 */ /* 0x000fe2000f8ec03f */
        /* <DEDUP_REMOVED lines=10> */
[----:B------:R1:W-:Y:S01]  /*19a0*/  STL [R1], RZ ;  /* 0x000000ff01007387 */ /* 0x0003e20000100800 */
[----:B------:R-:W-:Y:S02]  /*19b0*/  CS2R R124, SRZ ;  /* 0x00000000007c7805 */ /* 0x000fe4000001ff00 */
[----:B------:R-:W-:Y:S02]  /*19c0*/  CS2R R126, SRZ ;  /* 0x00000000007e7805 */ /* 0x000fe4000001ff00 */
[----:B------:R-:W-:Y:S02]  /*19d0*/  CS2R R128, SRZ ;  /* 0x0000000000807805 */ /* 0x000fe4000001ff00 */
[----:B------:R-:W-:-:S02]  /*19e0*/  CS2R R130, SRZ ;  /* 0x0000000000827805 */ /* 0x000fc4000001ff00 */
[----:B------:R-:W-:Y:S02]  /*19f0*/  CS2R R132, SRZ ;  /* 0x0000000000847805 */ /* 0x000fe4000001ff00 */
[----:B------:R-:W-:Y:S02]  /*1a00*/  CS2R R134, SRZ ;  /* 0x0000000000867805 */ /* 0x000fe4000001ff00 */
        /* <DEDUP_REMOVED lines=11> */
[----:B----4-:R-:W-:Y:S02]  /*1ac0*/  CS2R R30, SRZ ;  /* 0x00000000001e7805 */ /* 0x010fe4000001ff00 */
        /* <DEDUP_REMOVED lines=27> */
[----:B------:R-:W-:Y:S01]  /*1c80*/  CS2R R86, SRZ ;  /* 0x0000000000567805 */ /* 0x000fe2000001ff00 */
[----:B-1----:R-:W-:Y:S06]  /*1c90*/  @!P1 BRA `(.L_x_17) ;  /* 0x0000001000c09947 */ /* 0x002fec0003800000 */
[----:B------:R-:W-:-:S06]  /*1ca0*/  UISETP.NE.AND UP0, UPT, UR22, 0x3, UPT ;  /* 0x000000031600788c */ /* 0x000fcc000bf05270 */
[----:B------:R-:W-:-:S13]  /*1cb0*/  PLOP3.LUT P2, PT, PT, PT, UP0, 0x80, 0x0 ;  /* 0x000000000000781c */ /* 0x000fda0003f4f008 */
[----:B------:R-:W-:Y:S05]  /*1cc0*/  @!P2 BRA `(.L_x_18) ;  /* 0x000000000004a947 */ /* 0x000fea0003800000 */
[----:B------:R-:W-:Y:S01]  /*1cd0*/  BPT.TRAP 0x1 ;  /* 0x000000040000795c */ /* 0x000fe20000300000 */
.L_x_18:
[----:B------:R-:W-:Y:S01]  /*1ce0*/  ULEA UR6, UR5, UR11, 0x3 ;  /* 0x0000000b05067291 */ /* 0x000fe2000f8e183f */
[----:B------:R-:W-:-:S05]  /*1cf0*/  IMAD.U32 R0, RZ, RZ, UR4 ;  /* 0x00000004ff007e24 */ /* 0x000fca000f8e00ff */
[----:B------:R-:W-:-:S04]  /*1d00*/  SHF.L.U32 R0, R0, 0x1f, RZ ;  /* 0x0000001f00007819 */ /* 0x000fc800000006ff */
[----:B------:R0:W1:Y:S01]  /*1d10*/  SYNCS.PHASECHK.TRANS64.TRYWAIT P1, [UR6], R0 ;  /* 0x00000000ff0075a7 */ /* 0x0000620008020146 */
[----:B------:R-:W-:Y:S05]  /*1d20*/  @!P2 BRA `(.L_x_19) ;  /* 0x000000000004a947 */ /* 0x000fea0003800000 */
[----:B------:R-:W-:Y:S01]  /*1d30*/  BPT.TRAP 0x1 ;  /* 0x000000040000795c */ /* 0x000fe20000300000 */
.L_x_19:
[----:B-1----:R-:W-:Y:S05]  /*1d40*/  @P1 BRA `(.L_x_20) ;  /* 0x0000000000081947 */ /* 0x002fea0003800000 */
[----:B------:R-:W1:Y:S02]  /*1d50*/  SYNCS.PHASECHK.TRANS64.TRYWAIT P1, [UR6], R0 ;  /* 0x00000000ff0075a7 */ /* 0x000e640008020146 */
[----:B-1----:R-:W-:Y:S05]  /*1d60*/  @!P1 BRA `(.L_x_21) ;  /* 0x000000e400d89947 */ /* 0x002fea0003800000 */
.L_x_20:
[----:B------:R-:W-:Y:S01]  /*1d70*/  UIADD3 UR6, UR11, 0x18100, URZ ;  /* 0x000181000b067890 */ /* 0x000fe2000fffe03f */
[----:B------:R-:W-:Y:S01]  /*1d80*/  WARPGROUP.ARRIVE ;  /* 0x00000000000079c5 */ /* 0x000fe20000000000 */
[----:B------:R-:W-:Y:S01]  /*1d90*/  ULOP3.LUT UR7, UR10, 0x10000, URZ, 0xfc, !UPT ;  /* 0x000100000a077892 */ /* 0x000fe2000f8efc3f */
[----:B------:R2:W-:Y:S01]  /*1da0*/  STL [R1+0x6c], RZ ;  /* 0x00006cff01007387 */ /* 0x0005e20000100800 */
[----:B------:R-:W-:Y:S01]  /*1db0*/  USHF.R.U32.HI UR6, URZ, 0x4, UR6 ;  /* 0x000000043f067899 */ /* 0x000fe20008011606 */
[----:B01----:R-:W-:Y:S01]  /*1dc0*/  IMAD.MOV.U32 R0, RZ, RZ, RZ ;  /* 0x000000ffff007224 */ /* 0x003fe200078e00ff */
[----:B------:R-:W-:Y:S01]  /*1dd0*/  ULEA UR7, UR5, UR7, 0xb ;  /* 0x0000000705077291 */ /* 0x000fe2000f8e583f */
[----:B------:R2:W-:Y:S01]  /*1de0*/  STL [R1+0x68], RZ ;  /* 0x000068ff01007387 */ /* 0x0005e20000100800 */
[----:B------:R-:W-:Y:S01]  /*1df0*/  ULOP3.LUT UR6, UR6, 0x3fff, URZ, 0xc0, !UPT ;  /* 0x00003fff06067892 */ /* 0x000fe2000f8ec03f */
[----:B------:R-:W-:Y:S01]  /*1e00*/  CS2R R2, SRZ ;  /* 0x0000000000027805 */ /* 0x000fe2000001ff00 */
[----:B------:R-:W-:Y:S01]  /*1e10*/  UMOV UR17, 0x40000040 ;  /* 0x4000004000117882 */ /* 0x000fe20000000000 */
[----:B------:R-:W-:Y:S01]  /*1e20*/  UMOV UR19, 0x40000040 ;  /* 0x4000004000137882 */ /* 0x000fe20000000000 */
[----:B------:R-:W-:Y:S01]  /*1e30*/  ULOP3.LUT UR6, UR6, 0x10000, URZ, 0xfc, !UPT ;  /* 0x0001000006067892 */ /* 0x000fe2000f8efc3f */
[----:B------:R2:W-:Y:S01]  /*1e40*/  STL [R1+0x64], RZ ;  /* 0x000064ff01007387 */ /* 0x0005e20000100800 */
[----:B------:R-:W-:Y:S01]  /*1e50*/  UMOV UR16, UR7 ;  /* 0x0000000700107c82 */ /* 0x000fe20008000000 */
[----:B------:R-:W-:Y:S01]  /*1e60*/  CS2R R4, SRZ ;  /* 0x0000000000047805 */ /* 0x000fe2000001ff00 */
[----:B------:R-:W-:Y:S01]  /*1e70*/  ULEA UR8, UR5, UR6, 0xa ;  /* 0x0000000605087291 */ /* 0x000fe2000f8e503f */
[----:B------:R2:W-:Y:S01]  /*1e80*/  STL [R1+0x60], RZ ;  /* 0x000060ff01007387 */ /* 0x0005e20000100800 */
[----:B------:R-:W-:Y:S01]  /*1e90*/  CS2R R6, SRZ ;  /* 0x0000000000067805 */ /* 0x000fe2000001ff00 */
[----:B------:R-:W-:Y:S01]  /*1ea0*/  UMOV UR6, 0x4 ;  /* 0x0000000400067882 */ /* 0x000fe20000000000 */
[----:B------:R-:W-:Y:S01]  /*1eb0*/  CS2R R8, SRZ ;  /* 0x0000000000087805 */ /* 0x000fe2000001ff00 */
[----:B------:R2:W-:Y:S01]  /*1ec0*/  STL [R1+0x5c], RZ ;  /* 0x00005cff01007387 */ /* 0x0005e20000100800 */
[----:B------:R-:W-:Y:S01]  /*1ed0*/  CS2R R10, SRZ ;  /* 0x00000000000a7805 */ /* 0x000fe2000001ff00 */
[----:B------:R-:W-:Y:S01]  /*1ee0*/  UMOV UR18, UR8 ;  /* 0x0000000800127c82 */ /* 0x000fe20008000000 */
[----:B------:R-:W-:Y:S01]  /*1ef0*/  CS2R R12, SRZ ;  /* 0x00000000000c7805 */ /* 0x000fe2000001ff00 */
[----:B------:R-:W-:Y:S01]  /*1f00*/  QGMMA.64x128x32.F32.E5M2.E5M2 R88, gdesc[UR16], RZ, !UPT ;  /* 0x01e00000105879f3 */ /* 0x000fe2000c7038ff */
[----:B------:R-:W-:Y:S01]  /*1f10*/  UIADD3 UR16, UR7, 0x400, URZ ;  /* 0x0000040007107890 */ /* 0x000fe2000fffe03f */
[----:B------:R2:W-:Y:S01]  /*1f20*/  STL [R1+0x58], RZ ;  /* 0x000058ff01007387 */ /* 0x0005e20000100800 */
[----:B------:R-:W-:Y:S01]  /*1f30*/  UMOV UR17, 0x40000040 ;  /* 0x4000004000117882 */ /* 0x000fe20000000000 */
[----:B------:R-:W-:-:S02]  /*1f40*/  CS2R R14, SRZ ;  /* 0x00000000000e7805 */ /* 0x000fc4000001ff00 */
[----:B------:R-:W-:Y:S01]  /*1f50*/  CS2R R16, SRZ ;  /* 0x0000000000107805 */ /* 0x000fe2000001ff00 */
[----:B------:R2:W-:Y:S01]  /*1f60*/  STL [R1+0x54], RZ ;  /* 0x000054ff01007387 */ /* 0x0005e20000100800 */
[----:B------:R-:W-:Y:S02]  /*1f70*/  CS2R R18, SRZ ;  /* 0x0000000000127805 */ /* 0x000fe4000001ff00 */
[----:B------:R-:W-:Y:S02]  /*1f80*/  CS2R R20, SRZ ;  /* 0x0000000000147805 */ /* 0x000fe4000001ff00 */
[----:B------:R-:W-:Y:S01]  /*1f90*/  CS2R R22, SRZ ;  /* 0x0000000000167805 */ /* 0x000fe2000001ff00 */
[----:B------:R2:W-:Y:S01]  /*1fa0*/  STL [R1+0x50], RZ ;  /* 0x000050ff01007387 */ /* 0x0005e20000100800 */
[----:B------:R-:W-:Y:S01]  /*1fb0*/  CS2R R152, SRZ ;  /* 0x0000000000987805 */ /* 0x000fe2000001ff00 */
[----:B------:R-:W-:Y:S01]  /*1fc0*/  QGMMA.64x128x32.F32.E5M2.E5M2 R24, gdesc[UR16], RZ, !UPT ;  /* 0x01e00000101879f3 */ /* 0x000fe2000c7038ff */
[----:B------:R-:W-:Y:S01]  /*1fd0*/  UIADD3 UR16, UR7, 0x2, URZ ;  /* 0x0000000207107890 */ /* 0x000fe2000fffe03f */
[----:B------:R2:W-:Y:S01]  /*1fe0*/  STL [R1+0x4c], RZ ;  /* 0x00004cff01007387 */ /* 0x0005e20000100800 */
[----:B------:R-:W-:Y:S01]  /*1ff0*/  UIADD3 UR18, UR8, 0x2, URZ ;  /* 0x0000000208127890 */ /* 0x000fe2000fffe03f */
[----:B------:R-:W-:Y:S01]  /*2000*/  CS2R R154, SRZ ;  /* 0x00000000009a7805 */ /* 0x000fe2000001ff00 */
[----:B------:R-:W-:Y:S01]  /*2010*/  UMOV UR17, 0x40000040 ;  /* 0x4000004000117882 */ /* 0x000fe20000000000 */
[----:B------:R-:W-:Y:S01]  /*2020*/  UMOV UR19, 0x40000040 ;  /* 0x4000004000137882 */ /* 0x000fe20000000000 */
        /* <DEDUP_REMOVED lines=49> */
[----:B------:R-:W-:-:S03]  /*2340*/  IMAD.MOV.U32 R228, RZ, RZ, RZ ;  /* 0x000000ffffe47224 */ /* 0x000fc600078e00ff */
[----:B------:R2:W-:Y:S04]  /*2350*/  STL [R1+0x14], RZ ;  /* 0x000014ff01007387 */ /* 0x0005e80000100800 */
[----:B------:R2:W-:Y:S04]  /*2360*/  STL [R1+0x10], RZ ;  /* 0x000010ff01007387 */ /* 0x0005e80000100800 */
[----:B------:R2:W-:Y:S04]  /*2370*/  STL [R1+0xc], RZ ;  /* 0x00000cff01007387 */ /* 0x0005e80000100800 */
[----:B------:R2:W-:Y:S04]  /*2380*/  STL [R1+0x8], RZ ;  /* 0x000008ff01007387 */ /* 0x0005e80000100800 */
[----:B------:R2:W-:Y:S04]  /*2390*/  STL [R1+0x4], RZ ;  /* 0x000004ff01007387 */ /* 0x0005e80000100800 */
[----:B------:R2:W-:Y:S01]  /*23a0*/  STL [R1], RZ ;  /* 0x000000ff01007387 */ /* 0x0005e20000100800 */
[----:B------:R-:W-:Y:S01]  /*23b0*/  QGMMA.64x128x32.F32.E5M2.E5M2 R88, gdesc[UR16], R88 ;  /* 0x01e00000105879f3 */ /* 0x000fe20008703858 */
[----:B------:R-:W-:Y:S01]  /*23c0*/  UIADD3 UR16, UR7, 0x402, URZ ;  /* 0x0000040207107890 */ /* 0x000fe2000fffe03f */
[----:B------:R-:W-:-:S10]  /*23d0*/  UMOV UR17, 0x40000040 ;  /* 0x4000004000117882 */ /* 0x000fd40000000000 */
[----:B------:R-:W-:Y:S01]  /*23e0*/  QGMMA.64x128x32.F32.E5M2.E5M2 R24, gdesc[UR16], R24 ;  /* 0x01e00000101879f3 */ /* 0x000fe20008703818 */
[----:B------:R-:W-:Y:S02]  /*23f0*/  UIADD3 UR16, UR7, 0x4, URZ ;  /* 0x0000000407107890 */ /* 0x000fe4000fffe03f */
[----:B------:R-:W-:Y:S01]  /*2400*/  UIADD3 UR18, UR8, 0x4, URZ ;  /* 0x0000000408127890 */ /* 0x000fe2000fffe03f */
[----:B------:R-:W-:Y:S01]  /*2410*/  UMOV UR17, 0x40000040 ;  /* 0x4000004000117882 */ /* 0x000fe20000000000 */
[----:B------:R-:W-:-:S07]  /*2420*/  UMOV UR19, 0x40000040 ;  /* 0x4000004000137882 */ /* 0x000fce0000000000 */
        /* <DEDUP_REMOVED lines=10> */
[----:B------:R-:W-:Y:S02]  /*24d0*/  UMOV UR17, 0x40000040 ;  /* 0x4000004000117882 */ /* 0x000fe40000000000 */
[----:B------:R-:W-:Y:S02]  /*24e0*/  ULDC UR7, c[0x0][0x50c] ;  /* 0x0001430000077ab9 */ /* 0x000fe40000000800 */
[----:B------:R-:W-:-:S04]  /*24f0*/  UISETP.NE.AND UP0, UPT, UR7, 0x4, UPT ;  /* 0x000000040700788c */ /* 0x000fc8000bf05270 */
[----:B------:R-:W-:Y:S02]  /*2500*/  USEL UR7, URZ, 0x1, UP0 ;  /* 0x000000013f077887 */ /* 0x000fe40008000000 */
[----:B------:R-:W-:Y:S04]  /*2510*/  QGMMA.64x128x32.F32.E5M2.E5M2 R24, gdesc[UR16], R24, gsb0 ;  /* 0x01e00000101879f3 */ /* 0x000fe80008003818 */
[----:B------:R-:W-:-:S13]  /*2520*/  ISETP.NE.AND P1, PT, RZ, UR7, PT ;  /* 0x00000007ff007c0c */ /* 0x000fda000bf25270 */
[----:B--2---:R-:W-:Y:S05]  /*2530*/  @!P1 BRA `(.L_x_22) ;  /* 0x0000000800809947 */ /* 0x004fea0003800000 */
[----:B------:R-:W-:Y:S02]  /*2540*/  WARPGROUP.DEPBAR.LE gsb0, 0x0 ;  /* 0x00008000000079c5 */ /* 0x000fe40000010000 */
[----:B------:R-:W-:-:S01]  /*2550*/  FADD R227, RZ, R89 ;  /* 0x00000059ffe37221 */ /* 0x000fc20000000000 */
[----:B------:R-:W-:Y:S01]  /*2560*/  FADD R228, RZ, R88 ;  /* 0x00000058ffe47221 */ /* 0x000fe20000000000 */
[----:B------:R-:W-:-:S01]  /*2570*/  FADD R226, RZ, R90 ;  /* 0x0000005affe27221 */ /* 0x000fc20000000000 */
[----:B------:R-:W-:Y:S01]  /*2580*/  FADD R225, RZ, R91 ;  /* 0x0000005bffe17221 */ /* 0x000fe20000000000 */
[----:B------:R-:W-:-:S01]  /*2590*/  FADD R224, RZ, R92 ;  /* 0x0000005cffe07221 */ /* 0x000fc20000000000 */
[----:B------:R0:W-:Y:S01]  /*25a0*/  STL [R1+0x84], R227 ;  /* 0x000084e301007387 */ /* 0x0001e20000100800 */
[----:B------:R-:W-:-:S01]  /*25b0*/  FADD R223, RZ, R93 ;  /* 0x0000005dffdf7221 */ /* 0x000fc20000000000 */
[----:B------:R-:W-:Y:S01]  /*25c0*/  FADD R222, RZ, R94 ;  /* 0x0000005effde7221 */ /* 0x000fe20000000000 */
[----:B------:R-:W-:-:S01]  /*25d0*/  FADD R221, RZ, R95 ;  /* 0x0000005fffdd7221 */ /* 0x000fc20000000000 */
[----:B------:R-:W-:Y:S01]  /*25e0*/  FADD R220, RZ, R96 ;  /* 0x00000060ffdc7221 */ /* 0x000fe20000000000 */
[----:B------:R-:W-:-:S01]  /*25f0*/  FADD R219, RZ, R97 ;  /* 0x00000061ffdb7221 */ /* 0x000fc20000000000 */
[----:B------:R-:W-:Y:S01]  /*2600*/  FADD R218, RZ, R98 ;  /* 0x00000062ffda7221 */ /* 0x000fe20000000000 */
[----:B------:R-:W-:-:S01]  /*2610*/  FADD R217, RZ, R99 ;  /* 0x00000063ffd97221 */ /* 0x000fc20000000000 */
[----:B------:R-:W-:Y:S01]  /*2620*/  FADD R216, RZ, R100 ;  /* 0x00000064ffd87221 */ /* 0x000fe20000000000 */
[----:B------:R-:W-:-:S01]  /*2630*/  FADD R215, RZ, R101 ;  /* 0x00000065ffd77221 */ /* 0x000fc20000000000 */
[----:B0-----:R-:W-:Y:S01]  /*2640*/  FADD R227, RZ, R60 ;  /* 0x0000003cffe37221 */ /* 0x001fe20000000000 */
[----:B------:R-:W-:-:S01]  /*2650*/  FADD R214, RZ, R102 ;  /* 0x00000066ffd67221 */ /* 0x000fc20000000000 */
[----:B------:R-:W-:Y:S01]  /*2660*/  FADD R213, RZ, R103 ;  /* 0x00000067ffd57221 */ /* 0x000fe20000000000 */
[----:B------:R-:W-:-:S01]  /*2670*/  FADD R212, RZ, R104 ;  /* 0x00000068ffd47221 */ /* 0x000fc20000000000 */
[----:B------:R-:W-:Y:S01]  /*2680*/  FADD R211, RZ, R105 ;  /* 0x00000069ffd37221 */ /* 0x000fe20000000000 */
[----:B------:R0:W-:Y:S01]  /*2690*/  STL [R1], R227 ;  /* 0x000000e301007387 */ /* 0x0001e20000100800 */
        /* <DEDUP_REMOVED lines=94> */
[----:B0-----:R-:W-:-:S05]  /*2c80*/  FADD R227, RZ, R67 ;  /* 0x00000043ffe37221 */ /* 0x001fca0000000000 */
[----:B------:R0:W-:Y:S02]  /*2c90*/  STL [R1+0x1c], R227 ;  /* 0x00001ce301007387 */ /* 0x0001e40000100800 */
        /* <DEDUP_REMOVED lines=39> */
[----:B------:R0:W-:Y:S04]  /*2f10*/  STL [R1+0x6c], R227 ;  /* 0x00006ce301007387 */ /* 0x0001e80000100800 */
[----:B0-----:R0:W5:Y:S01]  /*2f20*/  LDL.LU R227, [R1+0x84] ;  /* 0x0000840001e37983 */ /* 0x0011620000300800 */
[----:B------:R-:W-:-:S05]  /*2f30*/  UMOV UR6, URZ ;  /* 0x0000003f00067c82 */ /* 0x000fca0008000000 */
.L_x_22:
[----:B------:R-:W-:Y:S01]  /*2f40*/  UIADD3 UR23, UR5, 0x1, URZ ;  /* 0x0000000105177890 */ /* 0x000fe2000fffe03f */
[----:B------:R-:W-:-:S03]  /*2f50*/  UMOV UR8, 0x1 ;  /* 0x0000000100087882 */ /* 0x000fc60000000000 */
[----:B------:R-:W-:-:S04]  /*2f60*/  UISETP.NE.AND UP0, UPT, UR23, 0x3, UPT ;  /* 0x000000031700788c */ /* 0x000fc8000bf05270 */
[----:B------:R-:W-:Y:S02]  /*2f70*/  USEL UR24, URZ, 0x1, UP0 ;  /* 0x000000013f187887 */ /* 0x000fe40008000000 */
[----:B------:R-:W-:Y:S02]  /*2f80*/  USEL UR23, UR23, URZ, UP0 ;  /* 0x0000003f17177287 */ /* 0x000fe40008000000 */
[----:B------:R-:W-:-:S12]  /*2f90*/  ULOP3.LUT UR24, UR4, UR24, URZ, 0x3c, !UPT ;  /* 0x0000001804187292 */ /* 0x000fd8000f8e3c3f */
.L_x_17:
[----:B------:R-:W-:-:S04]  /*2fa0*/  UISETP.LT.AND UP0, UPT, UR9, 0x1, UPT ;  /* 0x000000010900788c */ /* 0x000fc8000bf01270 */
[----:B------:R-:W-:-:S04]  /*2fb0*/  USEL UR16, UR9, 0x1, UP0 ;  /* 0x0000000109107887 */ /* 0x000fc80008000000 */
[----:B------:R-:W-:-:S04]  /*2fc0*/  UIADD3 UR26, UR9, -UR16, URZ ;  /* 0x80000010091a7290 */ /* 0x000fc8000fffe03f */
[----:B------:R-:W-:-:S06]  /*2fd0*/  UISETP.GE.AND UP0, UPT, UR26, 0x1, UPT ;  /* 0x000000011a00788c */ /* 0x000fcc000bf06270 */
[----:B------:R-:W-:-:S13]  /*2fe0*/  PLOP3.LUT P1, PT, PT, PT, UP0, 0x80, 0x0 ;  /* 0x000000000000781c */ /* 0x000fda0003f2f008 */
[----:B------:R-:W-:Y:S05]  /*2ff0*/  @!P1 BRA `(.L_x_23) ;  /* 0x0000001000ec9947 */ /* 0x000fea0003800000 */
[----:B------:R-:W-:Y:S01]  /*3000*/  UMOV UR25, UR5 ;  /* 0x0000000500197c82 */ /* 0x000fe20008000000 */
[----:B------:R-:W-:-:S05]  /*3010*/  ULDC UR27, c[0x0][0x50c] ;  /* 0x00014300001b7ab9 */ /* 0x000fca0000000800 */
.L_x_31:
[----:B------:R-:W-:-:S06]  /*3020*/  UISETP.NE.AND UP0, UPT, UR22, 0x3, UPT ;  /* 0x000000031600788c */ /* 0x000fcc000bf05270 */
[----:B------:R-:W-:-:S13]  /*3030*/  PLOP3.LUT P2, PT, PT, PT, UP0, 0x80, 0x0 ;  /* 0x000000000000781c */ /* 0x000fda0003f4f008 */
[----:B-1---5:R-:W-:Y:S05]  /*3040*/  @!P2 BRA `(.L_x_24) ;  /* 0x000000000004a947 */ /* 0x022fea0003800000 */
[----:B------:R-:W-:Y:S01]  /*3050*/  BPT.TRAP 0x1 ;  /* 0x000000040000795c */ /* 0x000fe20000300000 */
.L_x_24:
[----:B------:R-:W1:Y:S01]  /*3060*/  S2UR UR16, SR_CgaCtaId ;  /* 0x00000000001079c3 */ /* 0x000e620000008800 */
[----:B------:R-:W-:Y:S01]  /*3070*/  UMOV UR11, 0x400 ;  /* 0x00000400000b7882 */ /* 0x000fe20000000000 */
[----:B------:R-:W-:-:S05]  /*3080*/  IMAD.U32 R229, RZ, RZ, UR24 ;  /* 0x00000018ffe57e24 */ /* 0x000fca000f8e00ff */
[----:B------:R-:W-:Y:S01]  /*3090*/  SHF.L.U32 R229, R229, 0x1f, RZ ;  /* 0x0000001fe5e57819 */ /* 0x000fe200000006ff */
[----:B-1----:R-:W-:-:S04]  /*30a0*/  ULEA UR11, UR16, UR11, 0x18 ;  /* 0x0000000b100b7291 */ /* 0x002fc8000f8ec03f */
[----:B------:R-:W-:-:S09]  /*30b0*/  ULEA UR16, UR23, UR11, 0x3 ;  /* 0x0000000b17107291 */ /* 0x000fd2000f8e183f */
[----:B------:R1:W2:Y:S01]  /*30c0*/  SYNCS.PHASECHK.TRANS64.TRYWAIT P1, [UR16], R229 ;  /* 0x000000e5ff0075a7 */ /* 0x0002a20008020150 */
[----:B------:R-:W-:Y:S05]  /*30d0*/  @!P2 BRA `(.L_x_25) ;  /* 0x000000000004a947 */ /* 0x000fea0003800000 */
[----:B------:R-:W-:Y:S01]  /*30e0*/  BPT.TRAP 0x1 ;  /* 0x000000040000795c */ /* 0x000fe20000300000 */
.L_x_25:
[----:B--2---:R-:W-:Y:S05]  /*30f0*/  @P1 BRA `(.L_x_26) ;  /* 0x0000000000081947 */ /* 0x004fea0003800000 */
[----:B------:R-:W2:Y:S02]  /*3100*/  SYNCS.PHASECHK.TRANS64.TRYWAIT P1, [UR16], R229 ;  /* 0x000000e5ff0075a7 */ /* 0x000ea40008020150 */
[----:B--2---:R-:W-:Y:S05]  /*3110*/  @!P1 BRA `(.L_x_27) ;  /* 0x000000d400049947 */ /* 0x004fea0003800000 */
.L_x_26:
[----:B------:R-:W-:Y:S01]  /*3120*/  UIADD3 UR16, UR11, 0x18100, URZ ;  /* 0x000181000b107890 */ /* 0x000fe2000fffe03f */
[----:B------:R-:W-:Y:S01]  /*3130*/  WARPGROUP.ARRIVE ;  /* 0x00000000000079c5 */ /* 0x000fe20000000000 */
[----:B------:R-:W-:Y:S02]  /*3140*/  UISETP.NE.AND UP0, UPT, UR7, URZ, UPT ;  /* 0x0000003f0700728c */ /* 0x000fe4000bf05270 */
[----:B------:R-:W-:Y:S02]  /*3150*/  USHF.R.U32.HI UR16, URZ, 0x4, UR16 ;  /* 0x000000043f107899 */ /* 0x000fe40008011610 */
[----:B------:R-:W-:Y:S02]  /*3160*/  USEL UR8, UR8, URZ, !UP0 ;  /* 0x0000003f08087287 */ /* 0x000fe4000c000000 */
[----:B------:R-:W-:Y:S02]  /*3170*/  ULOP3.LUT UR16, UR16, 0x3fff, URZ, 0xc0, !UPT ;  /* 0x00003fff10107892 */ /* 0x000fe4000f8ec03f */
[----:B------:R-:W-:-:S02]  /*3180*/  UISETP.NE.U32.AND UP0, UPT, UR8, URZ, UPT ;  /* 0x0000003f0800728c */ /* 0x000fc4000bf05070 */
[----:B------:R-:W-:Y:S02]  /*3190*/  ULOP3.LUT UR7, UR10, 0x10000, URZ, 0xfc, !UPT ;  /* 0x000100000a077892 */ /* 0x000fe4000f8efc3f */
[----:B------:R-:W-:Y:S02]  /*31a0*/  ULOP3.LUT UR8, UR16, 0x10000, URZ, 0xfc, !UPT ;  /* 0x0001000010087892 */ /* 0x000fe4000f8efc3f */
[----:B------:R-:W-:Y:S02]  /*31b0*/  ULEA UR7, UR23, UR7, 0xb ;  /* 0x0000000717077291 */ /* 0x000fe4000f8e583f */
[----:B------:R-:W-:Y:S01]  /*31c0*/  ULEA UR8, UR23, UR8, 0xa ;  /* 0x0000000817087291 */ /* 0x000fe2000f8e503f */
[----:B------:R-:W-:Y:S01]  /*31d0*/  UMOV UR17, 0x40000040 ;  /* 0x4000004000117882 */ /* 0x000fe20000000000 */
[----:B------:R-:W-:Y:S01]  /*31e0*/  UMOV UR19, 0x40000040 ;  /* 0x4000004000137882 */ /* 0x000fe20000000000 */
[----:B------:R-:W-:Y:S02]  /*31f0*/  UIADD3 UR6, UR6, 0x4, URZ ;  /* 0x0000000406067890 */ /* 0x000fe4000fffe03f */
[----:B------:R-:W-:-:S02]  /*3200*/  UMOV UR16, UR7 ;  /* 0x0000000700107c82 */ /* 0x000fc40008000000 */
[----:B------:R-:W-:Y:S02]  /*3210*/  UMOV UR18, UR8 ;  /* 0x0000000800127c82 */ /* 0x000fe40008000000 */
[----:B------:R-:W-:Y:S01]  /*3220*/  QGMMA.64x128x32.F32.E5M2.E5M2 R88, gdesc[UR16], R88, UP0 ;  /* 0x01e00000105879f3 */ /* 0x000fe2000bf03858 */
[----:B------:R-:W-:Y:S01]  /*3230*/  UIADD3 UR16, UR7, 0x400, URZ ;  /* 0x0000040007107890 */ /* 0x000fe2000fffe03f */
[----:B------:R-:W-:-:S10]  /*3240*/  UMOV UR17, 0x40000040 ;  /* 0x4000004000117882 */ /* 0x000fd40000000000 */
[----:B------:R-:W-:Y:S01]  /*3250*/  QGMMA.64x128x32.F32.E5M2.E5M2 R24, gdesc[UR16], R24, UP0 ;  /* 0x01e00000101879f3 */ /* 0x000fe2000bf03818 */
[----:B------:R-:W-:Y:S02]  /*3260*/  UIADD3 UR16, UR7, 0x2, URZ ;  /* 0x0000000207107890 */ /* 0x000fe4000fffe03f */
[----:B------:R-:W-:Y:S01]  /*3270*/  UIADD3 UR18, UR8, 0x2, URZ ;  /* 0x0000000208127890 */ /* 0x000fe2000fffe03f */
[----:B------:R-:W-:Y:S01]  /*3280*/  UMOV UR17, 0x40000040 ;  /* 0x4000004000117882 */ /* 0x000fe20000000000 */
[----:B------:R-:W-:Y:S01]  /*3290*/  UMOV UR19, 0x40000040 ;  /* 0x4000004000137882 */ /* 0x000fe20000000000 */
[----:B------:R-:W-:-:S06]  /*32a0*/  UISETP.NE.AND UP0, UPT, UR6, UR27, UPT ;  /* 0x0000001b0600728c */ /* 0x000fcc000bf05270 */
        /* <DEDUP_REMOVED lines=18> */
[----:B------:R-:W-:Y:S01]  /*33d0*/  UMOV UR17, 0x40000040 ;  /* 0x4000004000117882 */ /* 0x000fe20000000000 */
[----:B------:R-:W-:-:S06]  /*33e0*/  USEL UR7, URZ, 0x1, UP0 ;  /* 0x000000013f077887 */ /* 0x000fcc0008000000 */
[----:B------:R-:W-:-:S03]  /*33f0*/  ISETP.NE.AND P1, PT, RZ, UR7, PT ;  /* 0x00000007ff007c0c */ /* 0x000fc6000bf25270 */
[----:B------:R-:W-:Y:S03]  /*3400*/  QGMMA.64x128x32.F32.E5M2.E5M2 R24, gdesc[UR16], R24, gsb0 ;  /* 0x01e00000101879f3 */ /* 0x000fe60008003818 */
[----:B------:R-:W-:-:S07]  /*3410*/  WARPGROUP.DEPBAR.LE gsb0, 0x1 ;  /* 0x00008000000079c5 */ /* 0x000fce0000010100 */
[----:B------:R-:W-:Y:S05]  /*3420*/  @!P1 BRA `(.L_x_28) ;  /* 0x0000000c00709947 */ /* 0x000fea0003800000 */
[----:B------:R-:W-:Y:S02]  /*3430*/  WARPGROUP.DEPBAR.LE gsb0, 0x0 ;  /* 0x00008000000079c5 */ /* 0x000fe40000010000 */
[----:B-----5:R-:W-:-:S01]  /*3440*/  FADD R227, R89, R227 ;  /* 0x000000e359e37221 */ /* 0x020fc20000000000 */
[----:B------:R-:W-:Y:S01]  /*3450*/  FADD R226, R90, R226 ;  /* 0x000000e25ae27221 */ /* 0x000fe20000000000 */
[----:B------:R-:W-:-:S01]  /*3460*/  FADD R225, R91, R225 ;  /* 0x000000e15be17221 */ /* 0x000fc20000000000 */
[----:B------:R-:W-:Y:S01]  /*3470*/  FADD R224, R92, R224 ;  /* 0x000000e05ce07221 */ /* 0x000fe20000000000 */
[----:B------:R-:W-:-:S01]  /*3480*/  FADD R223, R93, R223 ;  /* 0x000000df5ddf7221 */ /* 0x000fc20000000000 */
[----:B------:R2:W-:Y:S01]  /*3490*/  STL [R1+0x84], R227 ;  /* 0x000084e301007387 */ /* 0x0005e20000100800 */
[----:B------:R-:W-:-:S01]  /*34a0*/  FADD R222, R94, R222 ;  /* 0x000000de5ede7221 */ /* 0x000fc20000000000 */
[----:B------:R-:W-:Y:S01]  /*34b0*/  FADD R221, R95, R221 ;  /* 0x000000dd5fdd7221 */ /* 0x000fe20000000000 */
[----:B------:R-:W-:-:S01]  /*34c0*/  FADD R220, R96, R220 ;  /* 0x000000dc60dc7221 */ /* 0x000fc20000000000 */
[----:B------:R-:W-:Y:S01]  /*34d0*/  FADD R219, R97, R219 ;  /* 0x000000db61db7221 */ /* 0x000fe20000000000 */
[----:B------:R-:W-:-:S01]  /*34e0*/  FADD R218, R98, R218 ;  /* 0x000000da62da7221 */ /* 0x000fc20000000000 */
[----:B------:R-:W-:Y:S01]  /*34f0*/  FADD R217, R99, R217 ;  /* 0x000000d963d97221 */ /* 0x000fe20000000000 */
[----:B------:R-:W-:-:S01]  /*3500*/  FADD R216, R100, R216 ;  /* 0x000000d864d87221 */ /* 0x000fc20000000000 */
[----:B------:R-:W-:Y:S01]  /*3510*/  FADD R215, R101, R215 ;  /* 0x000000d765d77221 */ /* 0x000fe20000000000 */
[----:B------:R-:W-:-:S01]  /*3520*/  FADD R214, R102, R214 ;  /* 0x000000d666d67221 */ /* 0x000fc20000000000 */
[----:B--2---:R-:W2:Y:S01]  /*3530*/  LDL.LU R227, [R1+0x28] ;  /* 0x0000280001e37983 */ /* 0x004ea20000300800 */
[----:B------:R-:W-:-:S01]  /*3540*/  FADD R213, R103, R213 ;  /* 0x000000d567d57221 */ /* 0x000fc20000000000 */
[----:B------:R-:W-:Y:S01]  /*3550*/  FADD R212, R104, R212 ;  /* 0x000000d468d47221 */ /* 0x000fe20000000000 */
[----:B------:R-:W-:-:S01]  /*3560*/  FADD R211, R105, R211 ;  /* 0x000000d369d37221 */ /* 0x000fc20000000000 */
[----:B------:R3:W-:Y:S01]  /*3570*/  STL [R1+0x88], R226 ;  /* 0x000088e201007387 */ /* 0x0007e20000100800 */
[----:B------:R-:W-:-:S03]  /*3580*/  FADD R228, R88, R228 ;  /* 0x000000e458e47221 */ /* 0x000fc60000000000 */
[----:B---3--:R-:W3:Y:S04]  /*3590*/  LDL.LU R226, [R1+0x24] ;  /* 0x0000240001e27983 */ /* 0x008ee80000300800 */
[----:B------:R4:W-:Y:S04]  /*35a0*/  STL [R1+0x8c], R225 ;  /* 0x00008ce101007387 */ /* 0x0009e80000100800 */
[----:B----4-:R-:W4:Y:S04]  /*35b0*/  LDL.LU R225, [R1+0x20] ;  /* 0x0000200001e17983 */ /* 0x010f280000300800 */
[----:B------:R0:W-:Y:S04]  /*35c0*/  STL [R1+0x90], R224 ;  /* 0x000090e001007387 */ /* 0x0001e80000100800 */
[----:B0-----:R-:W4:Y:S04]  /*35d0*/  LDL.LU R224, [R1+0x1c] ;  /* 0x00001c0001e07983 */ /* 0x001f280000300800 */
        /* <DEDUP_REMOVED lines=13> */
[----:B0-----:R-:W4:Y:S04]  /*36b0*/  LDL.LU R217, [R1] ;  /* 0x0000000001d97983 */ /* 0x001f280000300800 */
[----:B------:R-:W-:Y:S04]  /*36c0*/  STL [R1+0xb0], R216 ;  /* 0x0000b0d801007387 */ /* 0x000fe80000100800 */
[----:B------:R-:W-:Y:S04]  /*36d0*/  STL [R1+0xb4], R215 ;  /* 0x0000b4d701007387 */ /* 0x000fe80000100800 */
[----:B------:R-:W-:Y:S04]  /*36e0*/  STL [R1+0xb8], R214 ;  /* 0x0000b8d601007387 */ /* 0x000fe80000100800 */
[----:B------:R-:W-:Y:S04]  /*36f0*/  STL [R1+0xbc], R213 ;  /* 0x0000bcd501007387 */ /* 0x000fe80000100800 */
[----:B------:R-:W-:Y:S04]  /*3700*/  STL [R1+0xc0], R212 ;  /* 0x0000c0d401007387 */ /* 0x000fe80000100800 */
[----:B------:R0:W-:Y:S01]  /*3710*/  STL [R1+0xc4], R211 ;  /* 0x0000c4d301007387 */ /* 0x0001e20000100800 */
[----:B--2---:R-:W-:-:S01]  /*3720*/  FADD R227, R70, R227 ;  /* 0x000000e346e37221 */ /* 0x004fc20000000000 */
[----:B---3--:R-:W-:Y:S01]  /*3730*/  FADD R226, R69, R226 ;  /* 0x000000e245e27221 */ /* 0x008fe20000000000 */
[----:B----4-:R-:W-:-:S01]  /*3740*/  FADD R225, R68, R225 ;  /* 0x000000e144e17221 */ /* 0x010fc20000000000 */
[----:B------:R-:W-:Y:S01]  /*3750*/  FADD R224, R67, R224 ;  /* 0x000000e043e07221 */ /* 0x000fe20000000000 */
[----:B------:R-:W-:-:S01]  /*3760*/  FADD R223, R66, R223 ;  /* 0x000000df42df7221 */ /* 0x000fc20000000000 */
[----:B------:R-:W-:Y:S01]  /*3770*/  FADD R222, R65, R222 ;  /* 0x000000de41de7221 */ /* 0x000fe20000000000 */
[----:B------:R-:W-:-:S01]  /*3780*/  FADD R221, R64, R221 ;  /* 0x000000dd40dd7221 */ /* 0x000fc20000000000 */
[----:B------:R-:W-:Y:S01]  /*3790*/  FADD R220, R63, R220 ;  /* 0x000000dc3fdc7221 */ /* 0x000fe20000000000 */
[----:B------:R-:W-:-:S01]  /*37a0*/  FADD R219, R62, R219 ;  /* 0x000000db3edb7221 */ /* 0x000fc20000000000 */
[----:B------:R-:W-:Y:S01]  /*37b0*/  FADD R218, R61, R218 ;  /* 0x000000da3dda7221 */ /* 0x000fe20000000000 */
[----:B------:R-:W-:-:S05]  /*37c0*/  FADD R217, R60, R217 ;  /* 0x000000d93cd97221 */ /* 0x000fca0000000000 */
[----:B------:R2:W-:Y:S04]  /*37d0*/  STL [R1], R217 ;  /* 0x000000d901007387 */ /* 0x0005e80000100800 */
[----:B------:R3:W-:Y:S04]  /*37e0*/  STL [R1+0x4], R218 ;  /* 0x000004da01007387 */ /* 0x0007e80000100800 */
[----:B------:R4:W-:Y:S04]  /*37f0*/  STL [R1+0x8], R219 ;  /* 0x000008db01007387 */ /* 0x0009e80000100800 */
[----:B------:R1:W-:Y:S04]  /*3800*/  STL [R1+0xc], R220 ;  /* 0x00000cdc01007387 */ /* 0x0003e80000100800 */
[----:B------:R1:W-:Y:S04]  /*3810*/  STL [R1+0x10], R221 ;  /* 0x000010dd01007387 */ /* 0x0003e80000100800 */
[----:B------:R1:W-:Y:S04]  /*3820*/  STL [R1+0x14], R222 ;  /* 0x000014de01007387 */ /* 0x0003e80000100800 */
[----:B------:R1:W-:Y:S04]  /*3830*/  STL [R1+0x18], R223 ;  /* 0x000018df01007387 */ /* 0x0003e80000100800 */
[----:B------:R1:W-:Y:S04]  /*3840*/  STL [R1+0x1c], R224 ;  /* 0x00001ce001007387 */ /* 0x0003e80000100800 */
[----:B0-----:R-:W4:Y:S04]  /*3850*/  LDL.LU R211, [R1+0x2c] ;  /* 0x00002c0001d37983 */ /* 0x001f280000300800 */
[----:B------:R0:W-:Y:S04]  /*3860*/  STL [R1+0x20], R225 ;  /* 0x000020e101007387 */ /* 0x0001e80000100800 */
[----:B------:R-:W4:Y:S04]  /*3870*/  LDL.LU R212, [R1+0x30] ;  /* 0x0000300001d47983 */ /* 0x000f280000300800 */
[----:B------:R0:W-:Y:S04]  /*3880*/  STL [R1+0x24], R226 ;  /* 0x000024e201007387 */ /* 0x0001e80000100800 */
[----:B------:R-:W4:Y:S04]  /*3890*/  LDL.LU R213, [R1+0x34] ;  /* 0x0000340001d57983 */ /* 0x000f280000300800 */
[----:B------:R0:W-:Y:S04]  /*38a0*/  STL [R1+0x28], R227 ;  /* 0x000028e301007387 */ /* 0x0001e80000100800 */
[----:B------:R-:W4:Y:S04]  /*38b0*/  LDL.LU R214, [R1+0x38] ;  /* 0x0000380001d67983 */ /* 0x000f280000300800 */
[----:B------:R-:W4:Y:S04]  /*38c0*/  LDL.LU R215, [R1+0x3c] ;  /* 0x00003c0001d77983 */ /* 0x000f280000300800 */
[----:B------:R-:W4:Y:S04]  /*38d0*/  LDL.LU R216, [R1+0x40] ;  /* 0x0000400001d87983 */ /* 0x000f280000300800 */
[----:B--2---:R-:W2:Y:S04]  /*38e0*/  LDL.LU R217, [R1+0x44] ;  /* 0x0000440001d97983 */ /* 0x004ea80000300800 */
[----:B---3--:R-:W3:Y:S04]  /*38f0*/  LDL.LU R218, [R1+0x48] ;  /* 0x0000480001da7983 */ /* 0x008ee80000300800 */
[----:B----4-:R-:W4:Y:S04]  /*3900*/  LDL.LU R219, [R1+0x4c] ;  /* 0x00004c0001db7983 */ /* 0x010f280000300800 */
[----:B-1----:R-:W4:Y:S04]  /*3910*/  LDL.LU R220, [R1+0x50] ;  /* 0x0000500001dc7983 */ /* 0x002f280000300800 */
[----:B------:R-:W4:Y:S04]  /*3920*/  LDL.LU R221, [R1+0x54] ;  /* 0x0000540001dd7983 */ /* 0x000f280000300800 */
[----:B------:R-:W4:Y:S04]  /*3930*/  LDL.LU R222, [R1+0x58] ;  /* 0x0000580001de7983 */ /* 0x000f280000300800 */
[----:B------:R-:W4:Y:S04]  /*3940*/  LDL.LU R223, [R1+0x5c] ;  /* 0x00005c0001df7983 */ /* 0x000f280000300800 */
[----:B------:R-:W4:Y:S04]  /*3950*/  LDL.LU R224, [R1+0x60] ;  /* 0x0000600001e07983 */ /* 0x000f280000300800 */
[----:B0-----:R-:W4:Y:S04]  /*3960*/  LDL.LU R225, [R1+0x64] ;  /* 0x0000640001e17983 */ /* 0x001f280000300800 */
[----:B------:R-:W4:Y:S04]  /*3970*/  LDL.LU R226, [R1+0x68] ;  /* 0x0000680001e27983 */ /* 0x000f280000300800 */
[----:B------:R-:W4:Y:S01]  /*3980*/  LDL.LU R227, [R1+0x6c] ;  /* 0x00006c0001e37983 */ /* 0x000f220000300800 */
[----:B------:R-:W-:-:S05]  /*3990*/  FADD R211, R71, R211 ;  /* 0x000000d347d37221 */ /* 0x000fca0000000000 */
[----:B------:R0:W-:Y:S01]  /*39a0*/  STL [R1+0x2c], R211 ;  /* 0x00002cd301007387 */ /* 0x0001e20000100800 */
[----:B------:R-:W-:-:S03]  /*39b0*/  FADD R212, R72, R212 ;  /* 0x000000d448d47221 */ /* 0x000fc60000000000 */
[----:B0-----:R0:W5:Y:S01]  /*39c0*/  LDL.LU R211, [R1+0xc4] ;  /* 0x0000c40001d37983 */ /* 0x0011620000300800 */
[----:B------:R-:W-:-:S03]  /*39d0*/  FADD R213, R73, R213 ;  /* 0x000000d549d57221 */ /* 0x000fc60000000000 */
[----:B------:R1:W-:Y:S01]  /*39e0*/  STL [R1+0x30], R212 ;  /* 0x000030d401007387 */ /* 0x0003e20000100800 */
[----:B------:R-:W-:-:S01]  /*39f0*/  FADD R214, R74, R214 ;  /* 0x000000d64ad67221 */ /* 0x000fc20000000000 */
[----:B------:R-:W-:Y:S02]  /*3a00*/  FADD R215, R75, R215 ;  /* 0x000000d74bd77221 */ /* 0x000fe40000000000 */
[----:B-1----:R0:W5:Y:S01]  /*3a10*/  LDL.LU R212, [R1+0xc0] ;  /* 0x0000c00001d47983 */ /* 0x0021620000300800 */
[----:B------:R-:W-:-:S03]  /*3a20*/  FADD R216, R76, R216 ;  /* 0x000000d84cd87221 */ /* 0x000fc60000000000 */
[----:B------:R1:W-:Y:S01]  /*3a30*/  STL [R1+0x34], R213 ;  /* 0x000034d501007387 */ /* 0x0003e20000100800 */
[----:B--2---:R-:W-:-:S03]  /*3a40*/  FADD R217, R77, R217 ;  /* 0x000000d94dd97221 */ /* 0x004fc60000000000 */
[----:B-1----:R0:W5:Y:S01]  /*3a50*/  LDL.LU R213, [R1+0xbc] ;  /* 0x0000bc0001d57983 */ /* 0x0021620000300800 */
[----:B---3--:R-:W-:-:S03]  /*3a60*/  FADD R218, R78, R218 ;  /* 0x000000da4eda7221 */ /* 0x008fc60000000000 */
[----:B------:R1:W-:Y:S01]  /*3a70*/  STL [R1+0x38], R214 ;  /* 0x000038d601007387 */ /* 0x0003e20000100800 */
[----:B----4-:R-:W-:-:S01]  /*3a80*/  FADD R219, R79, R219 ;  /* 0x000000db4fdb7221 */ /* 0x010fc20000000000 */
[----:B------:R-:W-:Y:S02]  /*3a90*/  FADD R220, R80, R220 ;  /* 0x000000dc50dc7221 */ /* 0x000fe40000000000 */
[----:B-1----:R0:W5:Y:S04]  /*3aa0*/  LDL.LU R214, [R1+0xb8] ;  /* 0x0000b80001d67983 */ /* 0x0021680000300800 */
[----:B------:R1:W-:Y:S01]  /*3ab0*/  STL [R1+0x3c], R215 ;  /* 0x00003cd701007387 */ /* 0x0003e20000100800 */
[----:B------:R-:W-:-:S01]  /*3ac0*/  FADD R221, R81, R221 ;  /* 0x000000dd51dd7221 */ /* 0x000fc20000000000 */
[----:B------:R-:W-:-:S02]  /*3ad0*/  FADD R222, R82, R222 ;  /* 0x000000de52de7221 */ /* 0x000fc40000000000 */
[----:B-1----:R0:W5:Y:S04]  /*3ae0*/  LDL.LU R215, [R1+0xb4] ;  /* 0x0000b40001d77983 */ /* 0x0021680000300800 */
[----:B------:R1:W-:Y:S01]  /*3af0*/  STL [R1+0x40], R216 ;  /* 0x000040d801007387 */ /* 0x0003e20000100800 */
[----:B------:R-:W-:-:S03]  /*3b00*/  FADD R223, R83, R223 ;  /* 0x000000df53df7221 */ /* 0x000fc60000000000 */
        /* <DEDUP_REMOVED lines=13> */
[----:B------:R1:W-:Y:S04]  /*3be0*/  STL [R1+0x54], R221 ;  /* 0x000054dd01007387 */ /* 0x0003e80000100800 */
        /* <DEDUP_REMOVED lines=12> */
[----:B-1----:R0:W5:Y:S01]  /*3cb0*/  LDL.LU R227, [R1+0x84] ;  /* 0x0000840001e37983 */ /* 0x0021620000300800 */
        /* <DEDUP_REMOVED lines=82> */
[----:B0-----:R-:W-:-:S06]  /*41e0*/  UMOV UR6, URZ ;  /* 0x0000003f00067c82 */ /* 0x001fcc0008000000 */
.L_x_28:
[----:B------:R-:W-:Y:S05]  /*41f0*/  @!P2 BRA `(.L_x_29) ;  /* 0x000000000004a947 */ /* 0x000fea0003800000 */
[----:B------:R-:W-:Y:S01]  /*4200*/  BPT.TRAP 0x1 ;  /* 0x000000040000795c */ /* 0x000fe20000300000 */
.L_x_29:
[----:B-----5:R2:W-:Y:S04]  /*4210*/  STL [R1+0x84], R0 ;  /* 0x0000840001007387 */ /* 0x0205e80000100800 */
[----:B--2---:R-:W2:Y:S01]  /*4220*/  LDL R0, [R1+0x70] ;  /* 0x0000700001007983 */ /* 0x004ea20000100800 */
[----:B-1----:R-:W-:-:S05]  /*4230*/  IMAD.U32 R229, RZ, RZ, UR25 ;  /* 0x00000019ffe57e24 */ /* 0x002fca000f8e00ff */
[----:B------:R-:W-:-:S05]  /*4240*/  @P0 LEA R229, R229, UR11, 0x3 ;  /* 0x0000000be5e50c11 */ /* 0x000fca000f8e18ff */
[----:B------:R-:W-:Y:S01]  /*4250*/  @P0 VIADD R229, R229, 0x18 ;  /* 0x00000018e5e50836 */ /* 0x000fe20000000000 */
[----:B------:R-:W-:-:S06]  /*4260*/  UISETP.GT.U32.AND UP0, UPT, UR13, 0x1, UPT ;  /* 0x000000010d00788c */ /* 0x000fcc000bf04070 */
[----:B------:R-:W-:Y:S02]  /*4270*/  PLOP3.LUT P1, PT, PT, PT, UP0, 0x80, 0x0 ;  /* 0x000000000000781c */ /* 0x000fe40003f2f008 */
[----:B--2---:R-:W-:Y:S02]  /*4280*/  @P0 PRMT R229, R0, 0x654, R229 ;  /* 0x0000065400e50816 */ /* 0x004fe400000000e5 */
[----:B------:R1:W5:Y:S02]  /*4290*/  LDL.LU R0, [R1+0x84] ;  /* 0x0000840001007983 */ /* 0x0003640000300800 */
[----:B------:R1:W-:Y:S07]  /*42a0*/  @P0 SYNCS.ARRIVE.TRANS64.RED.A1T0 RZ, [R229+URZ], RZ ;  /* 0x000000ffe5ff09a7 */ /* 0x0003ee000810043f */
[----:B------:R-:W-:Y:S05]  /*42b0*/  @P1 BRA `(.L_x_30) ;  /* 0x0000000000041947 */ /* 0x000fea0003800000 */
[----:B------:R-:W-:Y:S01]  /*42c0*/  BPT.TRAP 0x1 ;  /* 0x000000040000795c */ /* 0x000fe20000300000 */
.L_x_30:
[----:B------:R-:W-:Y:S02]  /*42d0*/  UISETP.GT.AND UP2, UPT, UR26, 0x1, UPT ;  /* 0x000000011a00788c */ /* 0x000fe4000bf44270 */
[----:B------:R-:W-:Y:S02]  /*42e0*/  UIADD3 UR23, UR23, 0x1, URZ ;  /* 0x0000000117177890 */ /* 0x000fe4000fffe03f */
[----:B------:R-:W-:Y:S02]  /*42f0*/  UIADD3 UR25, UR25, 0x1, URZ ;  /* 0x0000000119197890 */ /* 0x000fe4000fffe03f */
[----:B------:R-:W-:Y:S01]  /*4300*/  PLOP3.LUT P1, PT, PT, PT, UP2, 0x80, 0x0 ;  /* 0x000000000000781c */ /* 0x000fe20003f2f028 */
[----:B------:R-:W-:Y:S02]  /*4310*/  UISETP.NE.AND UP0, UPT, UR23, 0x3, UPT ;  /* 0x000000031700788c */ /* 0x000fe4000bf05270 */
[----:B------:R-:W-:Y:S02]  /*4320*/  UIADD3 UR16, UR26, -0x1, URZ ;  /* 0xffffffff1a107890 */ /* 0x000fe4000fffe03f */
[----:B------:R-:W-:-:S02]  /*4330*/  USEL UR8, URZ, 0x1, UP0 ;  /* 0x000000013f087887 */ /* 0x000fc40008000000 */
[----:B------:R-:W-:Y:S02]  /*4340*/  UISETP.NE.AND UP1, UPT, UR25, 0x3, UPT ;  /* 0x000000031900788c */ /* 0x000fe4000bf25270 */
[----:B------:R-:W-:Y:S02]  /*4350*/  ULOP3.LUT UR24, UR24, UR8, URZ, 0x3c, !UPT ;  /* 0x0000000818187292 */ /* 0x000fe4000f8e3c3f */
[----:B------:R-:W-:Y:S02]  /*4360*/  USEL UR23, UR23, URZ, UP0 ;  /* 0x0000003f17177287 */ /* 0x000fe40008000000 */
[----:B------:R-:W-:Y:S01]  /*4370*/  USEL UR25, UR25, URZ, UP1 ;  /* 0x0000003f19197287 */ /* 0x000fe20008800000 */
[----:B------:R-:W-:Y:S01]  /*4380*/  UMOV UR8, 0x1 ;  /* 0x0000000100087882 */ /* 0x000fe20000000000 */
[----:B------:R-:W-:Y:S01]  /*4390*/  UMOV UR26, UR16 ;  /* 0x00000010001a7c82 */ /* 0x000fe20008000000 */
[----:B------:R-:W-:Y:S09]  /*43a0*/  @P1 BRA `(.L_x_31) ;  /* 0xffffffec001c1947 */ /* 0x000ff2000383ffff */
.L_x_23:
[----:B------:R-:W-:-:S04]  /*43b0*/  UISETP.NE.AND UP0, UPT, UR6, URZ, UPT ;  /* 0x0000003f0600728c */ /* 0x000fc8000bf05270 */
[----:B------:R-:W-:-:S06]  /*43c0*/  USEL UR6, URZ, 0x1, !UP0 ;  /* 0x000000013f067887 */ /* 0x000fcc000c000000 */
[----:B------:R-:W-:-:S13]  /*43d0*/  ISETP.NE.AND P1, PT, RZ, UR6, PT ;  /* 0x00000006ff007c0c */ /* 0x000fda000bf25270 */
[----:B------:R-:W-:Y:S05]  /*43e0*/  @!P1 BRA `(.L_x_32) ;  /* 0x0000000c00c49947 */ /* 0x000fea0003800000 */
[----:B------:R-:W-:Y:S02]  /*43f0*/  WARPGROUP.DEPBAR.LE gsb0, 0x0 ;  /* 0x00008000000079c5 */ /* 0x000fe40000010000 */
[----:B-----5:R-:W-:Y:S01]  /*4400*/  FADD R227, R89, R227 ;  /* 0x000000e359e37221 */ /* 0x020fe20000000000 */
[----:B------:R-:W-:-:S04]  /*4410*/  FADD R228, R88, R228 ;  /* 0x000000e458e47221 */ /* 0x000fc80000000000 */
[----:B------:R2:W-:Y:S04]  /*4420*/  STL [R1+0x84], R227 ;  /* 0x000084e301007387 */ /* 0x0005e80000100800 */
[----:B--2---:R-:W2:Y:S04]  /*4430*/  LDL.LU R227, [R1+0x6c] ;  /* 0x00006c0001e37983 */ /* 0x004ea80000300800 */
[----:B--2---:R2:W-:Y:S04]  /*4440*/  STL [R1+0x88], R227 ;  /* 0x000088e301007387 */ /* 0x0045e80000100800 */
        /* <DEDUP_REMOVED lines=52> */
[----:B--2---:R-:W2:Y:S01]  /*4790*/  LDL.LU R227, [R1] ;  /* 0x0000000001e37983 */ /* 0x004ea20000300800 */
[----:B------:R-:W-:Y:S01]  /*47a0*/  FADD R226, R90, R226 ;  /* 0x000000e25ae27221 */ /* 0x000fe20000000000 */
        /* <DEDUP_REMOVED lines=97> */
[----:B--2---:R-:W-:-:S05]  /*4dc0*/  FADD R227, R60, R227 ;  /* 0x000000e33ce37221 */ /* 0x004fca0000000000 */
[----:B------:R2:W-:Y:S04]  /*4dd0*/  STL [R1], R227 ;  /* 0x000000e301007387 */ /* 0x0005e80000100800 */
[----:B--2---:R-:W2:Y:S02]  /*4de0*/  LDL.LU R227, [R1+0xf0] ;  /* 0x0000f00001e37983 */ /* 0x004ea40000300800 */
[----:B--2---:R-:W-:-:S05]  /*4df0*/  FADD R227, R61, R227 ;  /* 0x000000e33de37221 */ /* 0x004fca0000000000 */
[----:B------:R2:W-:Y:S04]  /*4e00*/  STL [R1+0x4], R227 ;  /* 0x000004e301007387 */ /* 0x0005e80000100800 */
        /* <DEDUP_REMOVED lines=78> */
[----:B--2---:R2:W5:Y:S02]  /*52f0*/  LDL.LU R227, [R1+0x84] ;  /* 0x0000840001e37983 */ /* 0x0045640000300800 */
.L_x_32:
[----:B------:R-:W-:Y:S02]  /*5300*/  WARPGROUP.DEPBAR.LE gsb0, 0x0 ;  /* 0x00008000000079c5 */ /* 0x000fe40000010000 */
[----:B------:R-:W3:Y:S02]  /*5310*/  LDC R24, c[0x0][0x28c] ;  /* 0x0000a300ff187b82 */ /* 0x000ee40000000800 */
[----:B---3--:R-:W-:-:S13]  /*5320*/  ISETP.GE.AND P1, PT, R24, 0x1, PT ;  /* 0x000000011800780c */ /* 0x008fda0003f26270 */
[----:B------:R-:W-:Y:S05]  /*5330*/  @!P1 BRA `(.L_x_33) ;  /* 0x0000000000649947 */ /* 0x000fea0003800000 */
[----:B------:R-:W-:-:S06]  /*5340*/  UISETP.NE.AND UP0, UPT, UR22, 0x3, UPT ;  /* 0x000000031600788c */ /* 0x000fcc000bf05270 */
[----:B------:R-:W-:-:S13]  /*5350*/  PLOP3.LUT P1, PT, PT, PT, UP0, 0x80, 0x0 ;  /* 0x000000000000781c */ /* 0x000fda0003f2f008 */
[----:B------:R-:W-:Y:S05]  /*5360*/  @!P1 BRA `(.L_x_34) ;  /* 0x0000000000049947 */ /* 0x000fea0003800000 */
[----:B------:R-:W-:Y:S01]  /*5370*/  BPT.TRAP 0x1 ;  /* 0x000000040000795c */ /* 0x000fe20000300000 */
.L_x_34:
[----:B------:R-:W-:Y:S04]  /*5380*/  BSSY B0, `(.L_x_35) ;  /* 0x0000010000007945 */ /* 0x000fe80003800000 */
[----:B------:R-:W-:Y:S05]  /*5390*/  @!P0 BRA `(.L_x_36) ;  /* 0x0000000000388947 */ /* 0x000fea0003800000 */
[----:B-----5:R3:W-:Y:S04]  /*53a0*/  STL [R1+0x84], R0 ;  /* 0x0000840001007387 */ /* 0x0207e80000100800 */
[----:B---3--:R-:W3:Y:S01]  /*53b0*/  LDL R0, [R1+0x70] ;  /* 0x0000700001007983 */ /* 0x008ee20000100800 */
[----:B------:R-:W-:-:S04]  /*53c0*/  UISETP.LT.AND UP0, UPT, UR9, 0x1, UPT ;  /* 0x000000010900788c */ /* 0x000fc8000bf01270 */
[----:B------:R-:W-:-:S04]  /*53d0*/  USEL UR8, UR9, 0x1, UP0 ;  /* 0x0000000109087887 */ /* 0x000fc80008000000 */
[----:B------:R-:W-:-:S04]  /*53e0*/  UIADD3 UR8, UR5, UR9, -UR8 ;  /* 0x0000000905087290 */ /* 0x000fc8000fffe808 */
[----:B------:R-:W-:-:S04]  /*53f0*/  UIMAD.WIDE.U32 UR6, UR8, -0x55555555, URZ ;  /* 0xaaaaaaab080678a5 */ /* 0x000fc8000f8e003f */
[----:B------:R-:W-:-:S04]  /*5400*/  USHF.R.U32.HI UR6, URZ, 0x1, UR7 ;  /* 0x000000013f067899 */ /* 0x000fc80008011607 */
[----:B------:R-:W-:-:S04]  /*5410*/  UIMAD UR8, UR6, -0x3, UR8 ;  /* 0xfffffffd060878a4 */ /* 0x000fc8000f8e0208 */
[----:B------:R-:W-:-:S04]  /*5420*/  ULEA UR8, UR8, UR11, 0x3 ;  /* 0x0000000b08087291 */ /* 0x000fc8000f8e183f */
[----:B------:R-:W-:-:S06]  /*5430*/  UIADD3 UR8, UR8, 0x18, URZ ;  /* 0x0000001808087890 */ /* 0x000fcc000fffe03f */
[----:B------:R-:W-:-:S05]  /*5440*/  IMAD.U32 R24, RZ, RZ, UR8 ;  /* 0x00000008ff187e24 */ /* 0x000fca000f8e00ff */
[----:B---3--:R-:W-:Y:S02]  /*5450*/  PRMT R24, R0, 0x654, R24 ;  /* 0x0000065400187816 */ /* 0x008fe40000000018 */
[----:B------:R3:W5:Y:S02]  /*5460*/  LDL.LU R0, [R1+0x84] ;  /* 0x0000840001007983 */ /* 0x0007640000300800 */
[----:B------:R3:W-:Y:S03]  /*5470*/  SYNCS.ARRIVE.TRANS64.RED.A1T0 RZ, [R24+URZ], RZ ;  /* 0x000000ff18ff79a7 */ /* 0x0007e6000810043f */
.L_x_36:
[----:B------:R-:W-:Y:S05]  /*5480*/  BSYNC B0 ;  /* 0x0000000000007941 */ /* 0x000fea0003800000 */
.L_x_35:
[----:B------:R-:W-:-:S06]  /*5490*/  UISETP.GT.U32.AND UP0, UPT, UR13, 0x1, UPT ;  /* 0x000000010d00788c */ /* 0x000fcc000bf04070 */
[----:B------:R-:W-:-:S13]  /*54a0*/  PLOP3.LUT P1, PT, PT, PT, UP0, 0x80, 0x0 ;  /* 0x000000000000781c */ /* 0x000fda0003f2f008 */
[----:B------:R-:W-:Y:S05]  /*54b0*/  @P1 BRA `(.L_x_33) ;  /* 0x0000000000041947 */ /* 0x000fea0003800000 */
[----:B------:R-:W-:Y:S01]  /*54c0*/  BPT.TRAP 0x1 ;  /* 0x000000040000795c */ /* 0x000fe20000300000 */
.L_x_33:
[----:B------:R4:W-:Y:S01]  /*54d0*/  STL [R1+0x8c], R3 ;  /* 0x00008c0301007387 */ /* 0x0009e20000100800 */
[----:B------:R-:W0:Y:S01]  /*54e0*/  LDC R29, c[0x0][0x288] ;  /* 0x0000a200ff1d7b82 */ /* 0x000e220000000800 */
[----:B------:R-:W-:Y:S02]  /*54f0*/  UIADD3 UR10, UR9, UR5, URZ ;  /* 0x00000005090a7290 */ /* 0x000fe4000fffe03f */
[----:B------:R-:W-:Y:S01]  /*5500*/  USHF.R.S32.HI UR11, URZ, 0x1f, UR12 ;  /* 0x0000001f3f0b7899 */ /* 0x000fe2000801140c */
[----:B------:R-:W-:Y:S01]  /*5510*/  ULDC.64 UR6, c[0x0][0x5d0] ;  /* 0x0001740000067ab9 */ /* 0x000fe20000000a00 */
[----:B------:R-:W-:Y:S01]  /*5520*/  ULDC UR16, c[0x0][0x284] ;  /* 0x0000a10000107ab9 */ /* 0x000fe20000000800 */
[----:B----4-:R-:W4:Y:S04]  /*5530*/  LDL.LU R3, [R1+0x7c] ;  /* 0x00007c0001037983 */ /* 0x010f280000300800 */
[----:B------:R1:W-:Y:S04]  /*5540*/  STL [R1+0x88], R2 ;  /* 0x0000880201007387 */ /* 0x0003e80000100800 */
[----:B-----5:R2:W-:Y:S01]  /*5550*/  STL [R1+0x84], R0 ;  /* 0x0000840001007387 */ /* 0x0205e20000100800 */
[----:B-1----:R-:W3:Y:S03]  /*5560*/  S2R R2, SR_TID.X ;  /* 0x0000000000027919 */ /* 0x002ee60000002100 */
[----:B--2---:R-:W2:Y:S01]  /*5570*/  LDL.LU R0, [R1+0x80] ;  /* 0x0000800001007983 */ /* 0x004ea20000300800 */
[----:B------:R-:W-:Y:S01]  /*5580*/  UISETP.GE.U32.AND UP1, UPT, UR9, 0x3, UPT ;  /* 0x000000030900788c */ /* 0x000fe2000bf26070 */
[----:B---3--:R-:W-:-:S02]  /*5590*/  SHF.R.U32.HI R24, RZ, 0x2, R2 ;  /* 0x00000002ff187819 */ /* 0x008fc40000011602 */
[----:B------:R-:W-:Y:S02]  /*55a0*/  SHF.R.U32.HI R27, RZ, 0x7, R2 ;  /* 0x00000007ff1b7819 */ /* 0x000fe40000011602 */
[----:B------:R-:W-:Y:S02]  /*55b0*/  LOP3.LUT R26, R2, 0x60, RZ, 0xc0, !PT ;  /* 0x00000060021a7812 */ /* 0x000fe400078ec0ff */
[----:B------:R-:W-:Y:S02]  /*55c0*/  LOP3.LUT R25, R24, 0x7, RZ, 0xc0, !PT ;  /* 0x0000000718197812 */ /* 0x000fe400078ec0ff */
[----:B------:R-:W-:Y:S02]  /*55d0*/  LOP3.LUT R24, R27, 0x1, RZ, 0xc0, !PT ;  /* 0x000000011b187812 */ /* 0x000fe400078ec0ff */
[----:B------:R-:W-:-:S03]  /*55e0*/  SHF.R.U32.HI R28, RZ, 0x1, R26 ;  /* 0x00000001ff1c7819 */ /* 0x000fc6000001161a */
[----:B------:R-:W-:Y:S01]  /*55f0*/  IMAD.SHL.U32 R26, R24, 0x40, RZ ;  /* 0x00000040181a7824 */ /* 0x000fe200078e00ff */
[----:B------:R-:W-:Y:S01]  /*5600*/  IADD3 R27, RZ, -R28, -R25 ;  /* 0x8000001cff1b7210 */ /* 0x000fe20007ffe819 */
[----:B------:R-:W-:-:S03]  /*5610*/  IMAD.SHL.U32 R32, R2, 0x2, RZ ;  /* 0x0000000202207824 */ /* 0x000fc600078e00ff */
[----:B------:R-:W-:Y:S01]  /*5620*/  LOP3.LUT R43, R26, 0x40, R25, 0xe2, !PT ;  /* 0x000000401a2b7812 */ /* 0x000fe200078ee219 */
[----:B------:R-:W-:Y:S01]  /*5630*/  IMAD R42, R24, -0x40, R27 ;  /* 0xffffffc0182a7824 */ /* 0x000fe200078e021b */
[----:B------:R-:W-:Y:S01]  /*5640*/  LOP3.LUT R24, R2, 0x3, RZ, 0xc0, !PT ;  /* 0x0000000302187812 */ /* 0x000fe200078ec0ff */
[----:B----4-:R-:W-:Y:S02]  /*5650*/  IMAD.SHL.U32 R41, R3, 0x80, RZ ;  /* 0x0000008003297824 */ /* 0x010fe400078e00ff */
[----:B------:R1:W5:Y:S01]  /*5660*/  LDL.LU R3, [R1+0x8c] ;  /* 0x00008c0001037983 */ /* 0x0003620000300800 */
[----:B------:R-:W-:-:S03]  /*5670*/  UISETP.GT.U32.AND UP0, UPT, UR10, 0x2, UPT ;  /* 0x000000020a00788c */ /* 0x000fc6000bf04070 */
[----:B------:R1:W5:Y:S01]  /*5680*/  LDL.LU R2, [R1+0x88] ;  /* 0x0000880001027983 */ /* 0x0003620000300800 */
[C---:B0-----:R-:W-:Y:S01]  /*5690*/  ISETP.GE.AND P1, PT, R41.reuse, R29, PT ;  /* 0x0000001d2900720c */ /* 0x041fe20003f26270 */
[----:B------:R-:W-:Y:S01]  /*56a0*/  UIMAD UR5, UR11, UR6, URZ ;  /* 0x000000060b0572a4 */ /* 0x000fe2000f8e023f */
[----:B------:R-:W-:Y:S01]  /*56b0*/  LOP3.LUT R32, R41, 0x6, R32, 0xf8, !PT ;  /* 0x0000000629207812 */ /* 0x000fe200078ef820 */
[----:B------:R-:W-:Y:S01]  /*56c0*/  UISETP.LT.U32.AND UP0, UPT, UR9, 0x3, UP0 ;  /* 0x000000030900788c */ /* 0x000fe20008701070 */
[----:B------:R-:W-:Y:S01]  /*56d0*/  IMAD.U32 R27, RZ, RZ, UR6 ;  /* 0x00000006ff1b7e24 */ /* 0x000fe2000f8e00ff */
[----:B------:R-:W-:Y:S01]  /*56e0*/  UIMAD UR8, UR12, UR7, UR5 ;  /* 0x000000070c0872a4 */ /* 0x000fe2000f8e0205 */
[----:B------:R-:W-:Y:S01]  /*56f0*/  SHF.R.S32.HI R33, RZ, 0x1f, R32 ;  /* 0x0000001fff217819 */ /* 0x000fe20000011420 */
[----:B------:R-:W-:Y:S01]  /*5700*/  UIMAD.WIDE.U32 UR6, UR10, -0x55555555, URZ ;  /* 0xaaaaaaab0a0678a5 */ /* 0x000fe2000f8e003f */
[----:B------:R-:W-:Y:S01]  /*5710*/  IMAD R24, R24, -0x2, R29 ;  /* 0xfffffffe18187824 */ /* 0x000fe200078e021d */
[----:B------:R-:W-:Y:S01]  /*5720*/  USEL UR5, URZ, 0x1, !UP0 ;  /* 0x000000013f057887 */ /* 0x000fe2000c000000 */
[----:B--2---:R-:W-:-:S02]  /*5730*/  IMAD.SHL.U32 R25, R0, 0x100, RZ ;  /* 0x0000010000197824 */ /* 0x004fc400078e00ff */
[----:B------:R-:W-:Y:S02]  /*5740*/  IMAD.WIDE R38, R0, 0x100, RZ ;  /* 0x0000010000267825 */ /* 0x000fe400078e02ff */
[----:B------:R1:W5:Y:S01]  /*5750*/  LDL.LU R0, [R1+0x84] ;  /* 0x0000840001007983 */ /* 0x0003620000300800 */
[----:B------:R-:W-:Y:S01]  /*5760*/  ISETP.GE.OR P1, PT, R25, UR16, P1 ;  /* 0x0000001019007c0c */ /* 0x000fe20008f26670 */
[----:B------:R-:W-:Y:S01]  /*5770*/  USHF.R.U32.HI UR6, URZ, 0x1, UR7 ;  /* 0x000000013f067899 */ /* 0x000fe20008011607 */
[----:B------:R-:W-:Y:S01]  /*5780*/  IMAD.WIDE.U32 R26, R27, UR12, R32 ;  /* 0x0000000c1b1a7c25 */ /* 0x000fe2000f8e0020 */
[----:B------:R-:W-:Y:S01]  /*5790*/  ULOP3.LUT UR4, UR4, UR5, URZ, 0x3c, !UPT ;  /* 0x0000000504047292 */ /* 0x000fe2000f8e3c3f */
[----:B------:R-:W-:Y:S01]  /*57a0*/  IADD3 R42, -R25, UR16, R42 ;  /* 0x00000010192a7c10 */ /* 0x000fe2000fffe12a */
[----:B------:R-:W-:Y:S01]  /*57b0*/  UIMAD UR5, UR6, -0x3, UR10 ;  /* 0xfffffffd060578a4 */ /* 0x000fe2000f8e020a */
[----:B------:R-:W-:Y:S01]  /*57c0*/  VIADD R27, R27, UR8 ;  /* 0x000000081b1b7c36 */ /* 0x000fe20008000000 */
[----:B------:R-:W-:Y:S01]  /*57d0*/  @UP1 ULOP3.LUT UR4, UR4, 0x1, UR6, 0x78, !UPT ;  /* 0x0000000104041892 */ /* 0x000fe2000f8e7806 */
[----:B------:R-:W-:Y:S01]  /*57e0*/  LOP3.LUT R43, R38, R43, R28, 0xfe, !PT ;  /* 0x0000002b262b7212 */ /* 0x000fe200078efe1c */
[----:B------:R-:W-:-:S02]  /*57f0*/  IMAD.IADD R41, R24, 0x1, -R41 ;  /* 0x0000000118297824 */ /* 0x000fc400078e0a29 */
[----:B------:R-:W-:Y:S02]  /*5800*/  IMAD.MOV.U32 R40, RZ, RZ, -0x1 ;  /* 0xffffffffff287424 */ /* 0x000fe400078e00ff */
[----:B-1----:R-:W-:Y:S06]  /*5810*/  @P1 BRA `(.L_x_37) ;  /* 0x0000008c00ec1947 */ /* 0x002fec0003800000 */
[----:B------:R-:W0:Y:S01]  /*5820*/  LDC.64 R28, c[0x0][0x5c8] ;  /* 0x00017200ff1c7b82 */ /* 0x000e220000000a00 */
[----:B------:R-:W-:Y:S01]  /*5830*/  ULDC.64 UR6, c[0x0][0x5c0] ;  /* 0x0001700000067ab9 */ /* 0x000fe20000000a00 */
[----:B------:R-:W-:Y:S01]  /*5840*/  BSSY B0, `(.L_x_37) ;  /* 0x00008f8000007945 */ /* 0x000fe20003800000 */
[-C--:B0-----:R-:W-:Y:S01]  /*5850*/  IMAD R24, R39, R28.reuse, RZ ;  /* 0x0000001c27187224 */ /* 0x081fe200078e02ff */
[----:B------:R-:W-:Y:S01]  /*5860*/  SHF.L.U64.HI R34, R28, 0x3, R29 ;  /* 0x000000031c227819 */ /* 0x000fe2000001021d */
[----:B------:R-:W-:-:S04]  /*5870*/  IMAD.WIDE.U32 R26, R43, R28, R26 ;  /* 0x0000001c2b1a7225 */ /* 0x000fc800078e001a */
[----:B------:R-:W-:Y:S01]  /*5880*/  IMAD R25, R43, R29, R24 ;  /* 0x0000001d2b197224 */ /* 0x000fe200078e0218 */
[C---:B------:R-:W-:Y:S01]  /*5890*/  LEA R30, P2, R28.reuse, R26, 0x7 ;  /* 0x0000001a1c1e7211 */ /* 0x040fe200078438ff */
[----:B------:R-:W-:Y:S01]  /*58a0*/  IMAD.SHL.U32 R31, R28, 0x8, RZ ;  /* 0x000000081c1f7824 */ /* 0x000fe200078e00ff */
[----:B------:R-:W-:Y:S01]  /*58b0*/  IADD3 R24, P1, R26, UR6, RZ ;  /* 0x000000061a187c10 */ /* 0x000fe2000ff3e0ff */
[----:B------:R-:W-:-:S03]  /*58c0*/  IMAD.IADD R27, R27, 0x1, R25 ;  /* 0x000000011b1b7824 */ /* 0x000fc600078e0219 */
[----:B------:R-:W-:Y:S02]  /*58d0*/  IADD3 R26, P5, P6, R26, UR6, R31 ;  /* 0x000000061a1a7c10 */ /* 0x000fe4000febe01f */
[----:B------:R-:W-:Y:S02]  /*58e0*/  LEA.HI.X R29, R28, R27, R29, 0x7, P2 ;  /* 0x0000001b1c1d7211 */ /* 0x000fe400010f3c1d */
[C---:B------:R-:W-:Y:S02]  /*58f0*/  IADD3.X R25, R27.reuse, UR7, RZ, P1, !PT ;  /* 0x000000071b197c10 */ /* 0x040fe40008ffe4ff */
[----:B------:R-:W-:Y:S02]  /*5900*/  IADD3.X R27, R27, UR7, R34, P5, P6 ;  /* 0x000000071b1b7c10 */ /* 0x000fe4000afec422 */
[----:B------:R-:W-:Y:S02]  /*5910*/  FSETP.NEU.AND P5, PT, RZ, UR21, PT ;  /* 0x00000015ff007c0b */ /* 0x000fe4000bfad000 */
[----:B------:R-:W-:-:S02]  /*5920*/  IADD3 R28, P1, P2, R30, UR6, R31 ;  /* 0x000000061e1c7c10 */ /* 0x000fc4000fa3e01f */
[----:B------:R-:W-:-:S04]  /*5930*/  IADD3 R30, P3, R30, UR6, RZ ;  /* 0x000000061e1e7c10 */ /* 0x000fc8000ff7e0ff */
[C---:B------:R-:W-:Y:S02]  /*5940*/  IADD3.X R31, R29.reuse, UR7, RZ, P3, !PT ;  /* 0x000000071d1f7c10 */ /* 0x040fe40009ffe4ff */
[----:B------:R-:W-:-:S03]  /*5950*/  IADD3.X R29, R29, UR7, R34, P1, P2 ;  /* 0x000000071d1d7c10 */ /* 0x000fc60008fe4422 */
[----:B------:R-:W-:Y:S05]  /*5960*/  @!P5 BRA `(.L_x_38) ;  /* 0x0000006c0014d947 */ /* 0x000fea0003800000 */
[----:B------:R-:W-:Y:S01]  /*5970*/  ULDC.64 UR16, c[0x0][0x5b8] ;  /* 0x00016e0000107ab9 */ /* 0x000fe20000000a00 */
[----:B------:R-:W-:Y:S01]  /*5980*/  ISETP.GE.AND P1, PT, R42, 0x1, PT ;  /* 0x000000012a00780c */ /* 0x000fe20003f26270 */
[----:B------:R-:W-:Y:S02]  /*5990*/  UIMAD UR6, UR11, UR16, URZ ;  /* 0x000000100b0672a4 */ /* 0x000fe4000f8e023f */
[----:B------:R-:W-:Y:S01]  /*59a0*/  IMAD.U32 R35, RZ, RZ, UR16 ;  /* 0x00000010ff237e24 */ /* 0x000fe2000f8e00ff */
[----:B------:R-:W-:Y:S01]  /*59b0*/  BSSY B1, `(.L_x_39) ;  /* 0x0000010000017945 */ /* 0x000fe20003800000 */
[----:B------:R-:W-:Y:S01]  /*59c0*/  ISETP.LT.OR P5, PT, R41, 0x1, !P1 ;  /* 0x000000012900780c */ /* 0x000fe20004fa1670 */
[----:B------:R-:W-:Y:S02]  /*59d0*/  UIMAD UR6, UR12, UR17, UR6 ;  /* 0x000000110c0672a4 */ /* 0x000fe4000f8e0206 */
[----:B------:R-:W-:Y:S01]  /*59e0*/  IMAD.WIDE.U32 R32, R35, UR12, R32 ;  /* 0x0000000c23207c25 */ /* 0x000fe2000f8e0020 */
[----:B------:R-:W-:-:S03]  /*59f0*/  ULDC.64 UR10, c[0x0][0x5a8] ;  /* 0x00016a00000a7ab9 */ /* 0x000fc60000000a00 */
[----:B------:R-:W-:Y:S02]  /*5a00*/  IMAD.MOV.U32 R36, RZ, RZ, R32 ;  /* 0x000000ffff247224 */ /* 0x000fe400078e0020 */
[----:B------:R-:W-:Y:S01]  /*5a10*/  VIADD R37, R33, UR6 ;  /* 0x0000000621257c36 */ /* 0x000fe20008000000 */
[----:B------:R-:W-:Y:S02]  /*5a20*/  ULDC.64 UR6, c[0x0][0x5b0] ;  /* 0x00016c0000067ab9 */ /* 0x000fe40000000a00 */
[----:B------:R-:W-:Y:S02]  /*5a30*/  IMAD R34, R39, UR6, RZ ;  /* 0x0000000627227c24 */ /* 0x000fe4000f8e02ff */
[----:B------:R-:W-:-:S04]  /*5a40*/  IMAD.WIDE.U32 R32, R43, UR6, R36 ;  /* 0x000000062b207c25 */ /* 0x000fc8000f8e0024 */
[--C-:B------:R-:W-:Y:S01]  /*5a50*/  IMAD R35, R43, UR7, R34.reuse ;  /* 0x000000072b237c24 */ /* 0x100fe2000f8e0222 */
[----:B------:R-:W-:Y:S02]  /*5a60*/  IADD3 R32, P2, R32, UR10, RZ ;  /* 0x0000000a20207c10 */ /* 0x000fe4000ff5e0ff */
[----:B------:R-:W-:Y:S02]  /*5a70*/  PRMT R34, RZ, 0x7610, R34 ;  /* 0x00007610ff227816 */ /* 0x000fe40000000022 */
[----:B------:R-:W-:Y:S01]  /*5a80*/  IADD3.X R33, R33, UR11, R35, P2, !PT ;  /* 0x0000000b21217c10 */ /* 0x000fe200097fe423 */
[----:B------:R-:W-:Y:S08]  /*5a90*/  @P5 BRA `(.L_x_40) ;  /* 0x0000000000045947 */ /* 0x000ff00003800000 */
[----:B------:R0:W5:Y:S02]  /*5aa0*/  LDG.E.U8 R34, desc[UR14][R32.64] ;  /* 0x0000000e20227981 */ /* 0x000164000c1e1100 */
.L_x_40:
[----:B------:R-:W-:Y:S05]  /*5ab0*/  BSYNC B1 ;  /* 0x0000000000017941 */ /* 0x000fea0003800000 */
.L_x_39:
[----:B-----5:R-:W-:Y:S01]  /*5ac0*/  LOP3.LUT R34, R34, 0xff, RZ, 0xc0, !PT ;  /* 0x000000ff22227812 */ /* 0x020fe200078ec0ff */
[----:B------:R-:W-:Y:S01]  /*5ad0*/  BSSY B1, `(.L_x_41) ;  /* 0x000000b000017945 */ /* 0x000fe20003800000 */
[----:B------:R-:W-:Y:S02]  /*5ae0*/  ISETP.LT.OR P3, PT, R41, 0x2, !P1 ;  /* 0x000000022900780c */ /* 0x000fe40004f61670 */
[----:B------:R-:W-:-:S05]  /*5af0*/  F2FP.F16.E5M2.UNPACK_B R34, R34 ;  /* 0x00000022ff22723e */ /* 0x000fca00020004ff */
[----:B------:R-:W-:-:S05]  /*5b00*/  HADD2.F32 R34, -RZ, R34.H0_H0 ;  /* 0x20000022ff227230 */ /* 0x000fca0000004100 */
[----:B------:R-:W-:Y:S01]  /*5b10*/  FMUL R35, R34, UR21 ;  /* 0x0000001522237c20 */ /* 0x000fe20008400000 */
[----:B------:R-:W-:-:S03]  /*5b20*/  PRMT R34, RZ, 0x7610, R34 ;  /* 0x00007610ff227816 */ /* 0x000fc60000000022 */
[----:B------:R-:W-:-:S05]  /*5b30*/  FFMA R35, R228, UR20, R35 ;  /* 0x00000014e4237c23 */ /* 0x000fca0008000023 */
[----:B------:R-:W-:-:S05]  /*5b40*/  F2FP.SATFINITE.E5M2.F32.PACK_AB_MERGE_C R35, RZ, R35, RZ ;  /* 0x00000023ff23723e */ /* 0x000fca00048060ff */
[----:B------:R1:W-:Y:S01]  /*5b50*/  @!P5 STG.E.U8 desc[UR14][R24.64], R35 ;  /* 0x000000231800d986 */ /* 0x0003e2000c10110e */
[----:B------:R-:W-:Y:S05]  /*5b60*/  @P3 BRA `(.L_x_42) ;  /* 0x0000000000043947 */ /* 0x000fea0003800000 */
[----:B------:R2:W5:Y:S02]  /*5b70*/  LDG.E.U8 R34, desc[UR14][R32.64+0x1] ;  /* 0x0000010e20227981 */ /* 0x000564000c1e1100 */
.L_x_42:
[----:B------:R-:W-:Y:S05]  /*5b80*/  BSYNC B1 ;  /* 0x0000000000017941 */ /* 0x000fea0003800000 */
.L_x_41:
[----:B-----5:R-:W-:Y:S01]  /*5b90*/  LOP3.LUT R34, R34, 0xff, RZ, 0xc0, !PT ;  /* 0x000000ff22227812 */ /* 0x020fe200078ec0ff */
[----:B------:R-:W-:Y:S01]  /*5ba0*/  BSSY B1, `(.L_x_43) ;  /* 0x0000013000017945 */ /* 0x000fe20003800000 */
[----:B------:R-:W-:Y:S02]  /*5bb0*/  IADD3 R45, P2, R43, 0x8, RZ ;  /* 0x000000082b2d7810 */ /* 0x000fe40007f5e0ff */
[----:B------:R-:W-:-:S03]  /*5bc0*/  F2FP.F16.E5M2.UNPACK_B R34, R34 ;  /* 0x00000022ff22723e */ /* 0x000fc600020004ff */
[----:B-1----:R-:W-:Y:S01]  /*5bd0*/  IMAD.X R35, RZ, RZ, R39, P2 ;  /* 0x000000ffff237224 */ /* 0x002fe200010e0627 */
[----:B------:R-:W-:Y:S01]  /*5be0*/  ISETP.GE.AND P2, PT, R42, 0x9, PT ;  /* 0x000000092a00780c */ /* 0x000fe20003f46270 */
[----:B------:R-:W-:Y:S02]  /*5bf0*/  HADD2.F32 R34, -RZ, R34.H0_H0 ;  /* 0x20000022ff227230 */ /* 0x000fe40000004100 */
[----:B------:R-:W-:Y:S01]  /*5c00*/  IMAD R46, R35, UR6, RZ ;  /* 0x00000006232e7c24 */ /* 0x000fe2000f8e02ff */
[----:B------:R-:W-:Y:S02]  /*5c10*/  ISETP.LT.OR P5, PT, R41, 0x1, !P2 ;  /* 0x000000012900780c */ /* 0x000fe400057a1670 */
[----:B------:R-:W-:Y:S01]  /*5c20*/  FMUL R44, R34, UR21 ;  /* 0x00000015222c7c20 */ /* 0x000fe20008400000 */
[----:B------:R-:W-:-:S04]  /*5c30*/  IMAD.WIDE.U32 R34, R45, UR6, R36 ;  /* 0x000000062d227c25 */ /* 0x000fc8000f8e0024 */
[----:B------:R-:W-:Y:S01]  /*5c40*/  FFMA R44, R227, UR20, R44 ;  /* 0x00000014e32c7c23 */ /* 0x000fe2000800002c */
[----:B------:R-:W-:Y:S01]  /*5c50*/  IMAD R45, R45, UR7, R46 ;  /* 0x000000072d2d7c24 */ /* 0x000fe2000f8e022e */
[----:B------:R-:W-:-:S03]  /*5c60*/  IADD3 R34, P6, R34, UR10, RZ ;  /* 0x0000000a22227c10 */ /* 0x000fc6000ffde0ff */
[----:B------:R-:W-:Y:S02]  /*5c70*/  F2FP.SATFINITE.E5M2.F32.PACK_AB_MERGE_C R47, RZ, R44, RZ ;  /* 0x0000002cff2f723e */ /* 0x000fe400048060ff */
[----:B------:R-:W-:Y:S02]  /*5c80*/  IADD3.X R35, R35, UR11, R45, P6, !PT ;  /* 0x0000000b23237c10 */ /* 0x000fe4000b7fe42d */
[----:B------:R-:W-:Y:S01]  /*5c90*/  PRMT R44, RZ, 0x7610, R44 ;  /* 0x00007610ff2c7816 */ /* 0x000fe2000000002c */
[----:B------:R1:W-:Y:S01]  /*5ca0*/  @!P3 STG.E.U8 desc[UR14][R24.64+0x1], R47 ;  /* 0x0000012f1800b986 */ /* 0x0003e2000c10110e */
[----:B------:R-:W-:Y:S05]  /*5cb0*/  @P5 BRA `(.L_x_44) ;  /* 0x0000000000045947 */ /* 0x000fea0003800000 */
[----:B------:R3:W5:Y:S02]  /*5cc0*/  LDG.E.U8 R44, desc[UR14][R34.64] ;  /* 0x0000000e222c7981 */ /* 0x000764000c1e1100 */
.L_x_44:
[----:B------:R-:W-:Y:S05]  /*5cd0*/  BSYNC B1 ;  /* 0x0000000000017941 */ /* 0x000fea0003800000 */
.L_x_43:
        /* <DEDUP_REMOVED lines=12> */
.L_x_46:
[----:B------:R-:W-:Y:S05]  /*5da0*/  BSYNC B1 ;  /* 0x0000000000017941 */ /* 0x000fea0003800000 */
.L_x_45:
[----:B-----5:R-:W-:Y:S01]  /*5db0*/  LOP3.LUT R44, R44, 0xff, RZ, 0xc0, !PT ;  /* 0x000000ff2c2c7812 */ /* 0x020fe200078ec0ff */
[----:B------:R-:W-:Y:S01]  /*5dc0*/  BSSY B1, `(.L_x_47) ;  /* 0x000000b000017945 */ /* 0x000fe20003800000 */
[----:B------:R-:W-:Y:S02]  /*5dd0*/  ISETP.LT.OR P5, PT, R41, 0x9, !P1 ;  /* 0x000000092900780c */ /* 0x000fe40004fa1670 */
[----:B------:R-:W-:-:S05]  /*5de0*/  F2FP.F16.E5M2.UNPACK_B R44, R44 ;  /* 0x0000002cff2c723e */ /* 0x000fca00020004ff */
[----:B------:R-:W-:-:S05]  /*5df0*/  HADD2.F32 R44, -RZ, R44.H0_H0 ;  /* 0x2000002cff2c7230 */ /* 0x000fca0000004100 */
[----:B------:R-:W-:-:S04]  /*5e00*/  FMUL R44, R44, UR21 ;  /* 0x000000152c2c7c20 */ /* 0x000fc80008400000 */
[----:B------:R-:W-:-:S05]  /*5e10*/  FFMA R44, R225, UR20, R44 ;  /* 0x00000014e12c7c23 */ /* 0x000fca000800002c */
[----:B----4-:R-:W-:Y:S02]  /*5e20*/  F2FP.SATFINITE.E5M2.F32.PACK_AB_MERGE_C R45, RZ, R44, RZ ;  /* 0x0000002cff2d723e */ /* 0x010fe400048060ff */
[----:B------:R-:W-:-:S03]  /*5e30*/  PRMT R44, RZ, 0x7610, R44 ;  /* 0x00007610ff2c7816 */ /* 0x000fc6000000002c */
[----:B------:R4:W-:Y:S01]  /*5e40*/  @!P3 STG.E.U8 desc[UR14][R26.64+0x1], R45 ;  /* 0x0000012d1a00b986 */ /* 0x0009e2000c10110e */
[----:B------:R-:W-:Y:S05]  /*5e50*/  @P5 BRA `(.L_x_48) ;  /* 0x0000000000045947 */ /* 0x000fea0003800000 */
[----:B------:R0:W5:Y:S02]  /*5e60*/  LDG.E.U8 R44, desc[UR14][R32.64+0x8] ;  /* 0x0000080e202c7981 */ /* 0x000164000c1e1100 */
.L_x_48:
[----:B------:R-:W-:Y:S05]  /*5e70*/  BSYNC B1 ;  /* 0x0000000000017941 */ /* 0x000fea0003800000 */
.L_x_47:
[----:B-----5:R-:W-:Y:S01]  /*5e80*/  LOP3.LUT R44, R44, 0xff, RZ, 0xc0, !PT ;  /* 0x000000ff2c2c7812 */ /* 0x020fe200078ec0ff */
[----:B------:R-:W-:Y:S01]  /*5e90*/  BSSY B1, `(.L_x_49) ;  /* 0x000000b000017945 */ /* 0x000fe20003800000 */
[----:B------:R-:W-:Y:S02]  /*5ea0*/  ISETP.LT.OR P3, PT, R41, 0xa, !P1 ;  /* 0x0000000a2900780c */ /* 0x000fe40004f61670 */
[----:B------:R-:W-:-:S05]  /*5eb0*/  F2FP.F16.E5M2.UNPACK_B R44, R44 ;  /* 0x0000002cff2c723e */ /* 0x000fca00020004ff */
[----:B------:R-:W-:-:S05]  /*5ec0*/  HADD2.F32 R44, -RZ, R44.H0_H0 ;  /* 0x2000002cff2c7230 */ /* 0x000fca0000004100 */
[----:B----4-:R-:W-:Y:S01]  /*5ed0*/  FMUL R45, R44, UR21 ;  /* 0x000000152c2d7c20 */ /* 0x010fe20008400000 */
[----:B------:R-:W-:-:S03]  /*5ee0*/  PRMT R44, RZ, 0x7610, R44 ;  /* 0x00007610ff2c7816 */ /* 0x000fc6000000002c */
[----:B------:R-:W-:-:S05]  /*5ef0*/  FFMA R45, R224, UR20, R45 ;  /* 0x00000014e02d7c23 */ /* 0x000fca000800002d */
[----:B------:R-:W-:-:S05]  /*5f00*/  F2FP.SATFINITE.E5M2.F32.PACK_AB_MERGE_C R45, RZ, R45, RZ ;  /* 0x0000002dff2d723e */ /* 0x000fca00048060ff */
[----:B------:R4:W-:Y:S01]  /*5f10*/  @!P5 STG.E.U8 desc[UR14][R24.64+0x8], R45 ;  /* 0x0000082d1800d986 */ /* 0x0009e2000c10110e */
[----:B------:R-:W-:Y:S05]  /*5f20*/  @P3 BRA `(.L_x_50) ;  /* 0x0000000000043947 */ /* 0x000fea0003800000 */
[----:B------:R0:W5:Y:S02]  /*5f30*/  LDG.E.U8 R44, desc[UR14][R32.64+0x9] ;  /* 0x0000090e202c7981 */ /* 0x000164000c1e1100 */
.L_x_50:
[----:B------:R-:W-:Y:S05]  /*5f40*/  BSYNC B1 ;  /* 0x0000000000017941 */ /* 0x000fea0003800000 */
.L_x_49:
        /* <DEDUP_REMOVED lines=12> */
.L_x_52:
[----:B------:R-:W-:Y:S05]  /*6010*/  BSYNC B1 ;  /* 0x0000000000017941 */ /* 0x000fea0003800000 */
.L_x_51:
        /* <DEDUP_REMOVED lines=12> */
.L_x_54:
[----:B------:R-:W-:Y:S05]  /*60e0*/  BSYNC B1 ;  /* 0x0000000000017941 */ /* 0x000fea0003800000 */
.L_x_53:
        /* <DEDUP_REMOVED lines=12> */
.L_x_56:
[----:B------:R-:W-:Y:S05]  /*61b0*/  BSYNC B1 ;  /* 0x0000000000017941 */ /* 0x000fea0003800000 */
.L_x_55:
        /* <DEDUP_REMOVED lines=12> */
.L_x_58:
[----:B------:R-:W-:Y:S05]  /*6280*/  BSYNC B1 ;  /* 0x0000000000017941 */ /* 0x000fea0003800000 */
.L_x_57:
        /* <DEDUP_REMOVED lines=12> */
.L_x_60:
[----:B------:R-:W-:Y:S05]  /*6350*/  BSYNC B1 ;  /* 0x0000000000017941 */ /* 0x000fea0003800000 */
.L_x_59:
        /* <DEDUP_REMOVED lines=12> */
.L_x_62:
[----:B------:R-:W-:Y:S05]  /*6420*/  BSYNC B1 ;  /* 0x0000000000017941 */ /* 0x000fea0003800000 */
.L_x_61:
        /* <DEDUP_REMOVED lines=12> */
.L_x_64:
[----:B------:R-:W-:Y:S05]  /*64f0*/  BSYNC B1 ;  /* 0x0000000000017941 */ /* 0x000fea0003800000 */
.L_x_63:
        /* <DEDUP_REMOVED lines=12> */
.L_x_66:
[----:B------:R-:W-:Y:S05]  /*65c0*/  BSYNC B1 ;  /* 0x0000000000017941 */ /* 0x000fea0003800000 */
.L_x_65:
        /* <DEDUP_REMOVED lines=12> */
.L_x_68:
[----:B------:R-:W-:Y:S05]  /*6690*/  BSYNC B1 ;  /* 0x0000000000017941 */ /* 0x000fea0003800000 */
.L_x_67:
        /* <DEDUP_REMOVED lines=12> */
.L_x_70:
[----:B------:R-:W-:Y:S05]  /*6760*/  BSYNC B1 ;  /* 0x0000000000017941 */ /* 0x000fea0003800000 */
.L_x_69:
        /* <DEDUP_REMOVED lines=12> */
.L_x_72:
[----:B------:R-:W-:Y:S05]  /*6830*/  BSYNC B1 ;  /* 0x0000000000017941 */ /* 0x000fea0003800000 */
.L_x_71:
        /* <DEDUP_REMOVED lines=12> */
.L_x_74:
[----:B------:R-:W-:Y:S05]  /*6900*/  BSYNC B1 ;  /* 0x0000000000017941 */ /* 0x000fea0003800000 */
.L_x_73:
        /* <DEDUP_REMOVED lines=12> */
.L_x_76:
[----:B------:R-:W-:Y:S05]  /*69d0*/  BSYNC B1 ;  /* 0x0000000000017941 */ /* 0x000fea0003800000 */
.L_x_75:
        /* <DEDUP_REMOVED lines=12> */
.L_x_78:
[----:B------:R-:W-:Y:S05]  /*6aa0*/  BSYNC B1 ;  /* 0x0000000000017941 */ /* 0x000fea0003800000 */
.L_x_77:
        /* <DEDUP_REMOVED lines=12> */
.L_x_80:
[----:B------:R-:W-:Y:S05]  /*6b70*/  BSYNC B1 ;  /* 0x0000000000017941 */ /* 0x000fea0003800000 */
.L_x_79:
        /* <DEDUP_REMOVED lines=12> */
.L_x_82:
[----:B------:R-:W-:Y:S05]  /*6c40*/  BSYNC B1 ;  /* 0x0000000000017941 */ /* 0x000fea0003800000 */
.L_x_81:
        /* <DEDUP_REMOVED lines=12> */
.L_x_84:
[----:B------:R-:W-:Y:S05]  /*6d10*/  BSYNC B1 ;  /* 0x0000000000017941 */ /* 0x000fea0003800000 */
.L_x_83:
        /* <DEDUP_REMOVED lines=12> */
.L_x_86:
[----:B------:R-:W-:Y:S05]  /*6de0*/  BSYNC B1 ;  /* 0x0000000000017941 */ /* 0x000fea0003800000 */
.L_x_85:
        /* <DEDUP_REMOVED lines=12> */
.L_x_88:
[----:B------:R-:W-:Y:S05]  /*6eb0*/  BSYNC B1 ;  /* 0x0000000000017941 */ /* 0x000fea0003800000 */
.L_x_87:
        /* <DEDUP_REMOVED lines=12> */
.L_x_90:
[----:B------:R-:W-:Y:S05]  /*6f80*/  BSYNC B1 ;  /* 0x0000000000017941 */ /* 0x000fea0003800000 */
.L_x_89:
        /* <DEDUP_REMOVED lines=12> */
.L_x_92:
[----:B------:R-:W-:Y:S05]  /*7050*/  BSYNC B1 ;  /* 0x0000000000017941 */ /* 0x000fea0003800000 */
.L_x_91:
        /* <DEDUP_REMOVED lines=12> */
.L_x_94:
[----:B------:R-:W-:Y:S05]  /*7120*/  BSYNC B1 ;  /* 0x0000000000017941 */ /* 0x000fea0003800000 */
.L_x_93:
        /* <DEDUP_REMOVED lines=12> */
.L_x_96:
[----:B------:R-:W-:Y:S05]  /*71f0*/  BSYNC B1 ;  /* 0x0000000000017941 */ /* 0x000fea0003800000 */
.L_x_95:
        /* <DEDUP_REMOVED lines=12> */
.L_x_98:
[----:B------:R-:W-:Y:S05]  /*72c0*/  BSYNC B1 ;  /* 0x0000000000017941 */ /* 0x000fea0003800000 */
.L_x_97:
        /* <DEDUP_REMOVED lines=12> */
.L_x_100:
[----:B------:R-:W-:Y:S05]  /*7390*/  BSYNC B1 ;  /* 0x0000000000017941 */ /* 0x000fea0003800000 */
.L_x_99:
        /* <DEDUP_REMOVED lines=12> */
.L_x_102:
[----:B------:R-:W-:Y:S05]  /*7460*/  BSYNC B1 ;  /* 0x0000000000017941 */ /* 0x000fea0003800000 */
.L_x_101:
        /* <DEDUP_REMOVED lines=12> */
.L_x_104:
[----:B------:R-:W-:Y:S05]  /*7530*/  BSYNC B1 ;  /* 0x0000000000017941 */ /* 0x000fea0003800000 */
.L_x_103:
        /* <DEDUP_REMOVED lines=12> */
.L_x_106:
[----:B------:R-:W-:Y:S05]  /*7600*/  BSYNC B1 ;  /* 0x0000000000017941 */ /* 0x000fea0003800000 */
.L_x_105:
        /* <DEDUP_REMOVED lines=12> */
.L_x_108:
[----:B------:R-:W-:Y:S05]  /*76d0*/  BSYNC B1 ;  /* 0x0000000000017941 */ /* 0x000fea0003800000 */
.L_x_107:
        /* <DEDUP_REMOVED lines=12> */
.L_x_110:
[----:B------:R-:W-:Y:S05]  /*77a0*/  BSYNC B1 ;  /* 0x0000000000017941 */ /* 0x000fea0003800000 */
.L_x_109:
        /* <DEDUP_REMOVED lines=12> */
.L_x_112:
[----:B------:R-:W-:Y:S05]  /*7870*/  BSYNC B1 ;  /* 0x0000000000017941 */ /* 0x000fea0003800000 */
.L_x_111:
        /* <DEDUP_REMOVED lines=12> */
.L_x_114:
[----:B------:R-:W-:Y:S05]  /*7940*/  BSYNC B1 ;  /* 0x0000000000017941 */ /* 0x000fea0003800000 */
.L_x_113:
        /* <DEDUP_REMOVED lines=12> */
.L_x_116:
[----:B------:R-:W-:Y:S05]  /*7a10*/  BSYNC B1 ;  /* 0x0000000000017941 */ /* 0x000fea0003800000 */
.L_x_115:
        /* <DEDUP_REMOVED lines=12> */
.L_x_118:
[----:B------:R-:W-:Y:S05]  /*7ae0*/  BSYNC B1 ;  /* 0x0000000000017941 */ /* 0x000fea0003800000 */
.L_x_117:
        /* <DEDUP_REMOVED lines=12> */
.L_x_120:
[----:B------:R-:W-:Y:S05]  /*7bb0*/  BSYNC B1 ;  /* 0x0000000000017941 */ /* 0x000fea0003800000 */
.L_x_119:
        /* <DEDUP_REMOVED lines=12> */
.L_x_122:
[----:B------:R-:W-:Y:S05]  /*7c80*/  BSYNC B1 ;  /* 0x0000000000017941 */ /* 0x000fea0003800000 */
.L_x_121:
        /* <DEDUP_REMOVED lines=12> */
.L_x_124:
[----:B------:R-:W-:Y:S05]  /*7d50*/  BSYNC B1 ;  /* 0x0000000000017941 */ /* 0x000fea0003800000 */
.L_x_123:
        /* <DEDUP_REMOVED lines=12> */
.L_x_126:
[----:B------:R-:W-:Y:S05]  /*7e20*/  BSYNC B1 ;  /* 0x0000000000017941 */ /* 0x000fea0003800000 */
.L_x_125:
        /* <DEDUP_REMOVED lines=12> */
.L_x_128:
[----:B------:R-:W-:Y:S05]  /*7ef0*/  BSYNC B1 ;  /* 0x0000000000017941 */ /* 0x000fea0003800000 */
.L_x_127:
        /* <DEDUP_REMOVED lines=12> */
.L_x_130:
[----:B------:R-:W-:Y:S05]  /*7fc0*/  BSYNC B1 ;  /* 0x0000000000017941 */ /* 0x000fea0003800000 */
.L_x_129:
        /* <DEDUP_REMOVED lines=12> */
.L_x_132:
[----:B------:R-:W-:Y:S05]  /*8090*/  BSYNC B1 ;  /* 0x0000000000017941 */ /* 0x000fea0003800000 */
.L_x_131:
        /* <DEDUP_REMOVED lines=12> */
.L_x_134:
[----:B------:R-:W-:Y:S05]  /*8160*/  BSYNC B1 ;  /* 0x0000000000017941 */ /* 0x000fea0003800000 */
.L_x_133:
        /* <DEDUP_REMOVED lines=12> */
.L_x_136:
[----:B------:R-:W-:Y:S05]  /*8230*/  BSYNC B1 ;  /* 0x0000000000017941 */ /* 0x000fea0003800000 */
.L_x_135:
        /* <DEDUP_REMOVED lines=12> */
.L_x_138:
[----:B------:R-:W-:Y:S05]  /*8300*/  BSYNC B1 ;  /* 0x0000000000017941 */ /* 0x000fea0003800000 */
.L_x_137:
        /* <DEDUP_REMOVED lines=12> */
.L_x_140:
[----:B------:R-:W-:Y:S05]  /*83d0*/  BSYNC B1 ;  /* 0x0000000000017941 */ /* 0x000fea0003800000 */
.L_x_139:
        /* <DEDUP_REMOVED lines=12> */
.L_x_142:
[----:B------:R-:W-:Y:S05]  /*84a0*/  BSYNC B1 ;  /* 0x0000000000017941 */ /* 0x000fea0003800000 */
.L_x_141:
        /* <DEDUP_REMOVED lines=12> */
.L_x_144:
[----:B------:R-:W-:Y:S05]  /*8570*/  BSYNC B1 ;  /* 0x0000000000017941 */ /* 0x000fea0003800000 */
.L_x_143:
        /* <DEDUP_REMOVED lines=12> */
.L_x_146:
[----:B------:R-:W-:Y:S05]  /*8640*/  BSYNC B1 ;  /* 0x0000000000017941 */ /* 0x000fea0003800000 */
.L_x_145:
        /* <DEDUP_REMOVED lines=12> */
.L_x_148:
[----:B------:R-:W-:Y:S05]  /*8710*/  BSYNC B1 ;  /* 0x0000000000017941 */ /* 0x000fea0003800000 */
.L_x_147:
        /* <DEDUP_REMOVED lines=12> */
.L_x_150:
[----:B------:R-:W-:Y:S05]  /*87e0*/  BSYNC B1 ;  /* 0x0000000000017941 */ /* 0x000fea0003800000 */
.L_x_149:
        /* <DEDUP_REMOVED lines=12> */
.L_x_152:
[----:B------:R-:W-:Y:S05]  /*88b0*/  BSYNC B1 ;  /* 0x0000000000017941 */ /* 0x000fea0003800000 */
.L_x_151:
        /* <DEDUP_REMOVED lines=12> */
.L_x_154:
[----:B------:R-:W-:Y:S05]  /*8980*/  BSYNC B1 ;  /* 0x0000000000017941 */ /* 0x000fea0003800000 */
.L_x_153:
        /* <DEDUP_REMOVED lines=12> */
.L_x_156:
[----:B------:R-:W-:Y:S05]  /*8a50*/  BSYNC B1 ;  /* 0x0000000000017941 */ /* 0x000fea0003800000 */
.L_x_155:
        /* <DEDUP_REMOVED lines=12> */
.L_x_158:
[----:B------:R-:W-:Y:S05]  /*8b20*/  BSYNC B1 ;  /* 0x0000000000017941 */ /* 0x000fea0003800000 */
.L_x_157:
        /* <DEDUP_REMOVED lines=12> */
.L_x_160:
[----:B------:R-:W-:Y:S05]  /*8bf0*/  BSYNC B1 ;  /* 0x0000000000017941 */ /* 0x000fea0003800000 */
.L_x_159:
        /* <DEDUP_REMOVED lines=12> */
.L_x_162:
[----:B------:R-:W-:Y:S05]  /*8cc0*/  BSYNC B1 ;  /* 0x0000000000017941 */ /* 0x000fea0003800000 */
.L_x_161:
[----:B-----5:R-:W-:Y:S01]  /*8cd0*/  LOP3.LUT R44, R44, 0xff, RZ, 0xc0, !PT ;  /* 0x000000ff2c2c7812 */ /* 0x020fe200078ec0ff */
[----:B------:R-:W-:Y:S01]  /*8ce0*/  BSSY B1, `(.L_x_163) ;  /* 0x000000b000017945 */ /* 0x000fe20003800000 */
[----:B------:R-:W-:Y:S02]  /*8cf0*/  ISETP.LT.OR P3, PT, R41, 0x79, !P2 ;  /* 0x000000792900780c */ /* 0x000fe40005761670 */
[----:B------:R-:W-:Y:S02]  /*8d00*/  F2FP.F16.E5M2.UNPACK_B R44, R44 ;  /* 0x0000002cff2c723e */ /* 0x000fe400020004ff */
[----:B0-2---:R-:W-:-:S03]  /*8d10*/  PRMT R32, RZ, 0x7610, R32 ;  /* 0x00007610ff207816 */ /* 0x005fc60000000020 */
[----:B------:R-:W-:-:S05]  /*8d20*/  HADD2.F32 R44, -RZ, R44.H0_H0 ;  /* 0x2000002cff2c7230 */ /* 0x000fca0000004100 */
[----:B------:R-:W-:-:S04]  /*8d30*/  FMUL R44, R44, UR21 ;  /* 0x000000152c2c7c20 */ /* 0x000fc80008400000 */
[----:B------:R-:W-:-:S05]  /*8d40*/  FFMA R44, R167, UR20, R44 ;  /* 0x00000014a72c7c23 */ /* 0x000fca000800002c */
[----:B------:R-:W-:-:S05]  /*8d50*/  F2FP.SATFINITE.E5M2.F32.PACK_AB_MERGE_C R33, RZ, R44, RZ ;  /* 0x0000002cff21723e */ /* 0x000fca00048060ff */
[----:B------:R0:W-:Y:S01]  /*8d60*/  @!P1 STG.E.U8 desc[UR14][R24.64+0x79], R33 ;  /* 0x0000792118009986 */ /* 0x0001e2000c10110e */
[----:B------:R-:W-:Y:S05]  /*8d70*/  @P3 BRA `(.L_x_164) ;  /* 0x0000000000043947 */ /* 0x000fea0003800000 */
[----:B------:R2:W5:Y:S02]  /*8d80*/  LDG.E.U8 R32, desc[UR14][R34.64+0x78] ;  /* 0x0000780e22207981 */ /* 0x000564000c1e1100 */
.L_x_164:
[----:B------:R-:W-:Y:S05]  /*8d90*/  BSYNC B1 ;  /* 0x0000000000017941 */ /* 0x000fea0003800000 */
.L_x_163:
[----:B-----5:R-:W-:Y:S01]  /*8da0*/  LOP3.LUT R32, R32, 0xff, RZ, 0xc0, !PT ;  /* 0x000000ff20207812 */ /* 0x020fe200078ec0ff */
[----:B------:R-:W-:Y:S01]  /*8db0*/  BSSY B1, `(.L_x_165) ;  /* 0x000000b000017945 */ /* 0x000fe20003800000 */
[----:B------:R-:W-:Y:S02]  /*8dc0*/  ISETP.LT.OR P2, PT, R41, 0x7a, !P2 ;  /* 0x0000007a2900780c */ /* 0x000fe40005741670 */
[----:B------:R-:W-:Y:S02]  /*8dd0*/  F2FP.F16.E5M2.UNPACK_B R32, R32 ;  /* 0x00000020ff20723e */ /* 0x000fe400020004ff */
[----:B01--4-:R-:W-:-:S03]  /*8de0*/  PRMT R24, RZ, 0x7610, R24 ;  /* 0x00007610ff187816 */ /* 0x013fc60000000018 */
[----:B------:R-:W-:-:S05]  /*8df0*/  HADD2.F32 R32, -RZ, R32.H0_H0 ;  /* 0x20000020ff207230 */ /* 0x000fca0000004100 */
[----:B------:R-:W-:-:S04]  /*8e00*/  FMUL R25, R32, UR21 ;  /* 0x0000001520197c20 */ /* 0x000fc80008400000 */
[----:B------:R-:W-:-:S05]  /*8e10*/  FFMA R25, R166, UR20, R25 ;  /* 0x00000014a6197c23 */ /* 0x000fca0008000019 */
[----:B------:R-:W-:-:S05]  /*8e20*/  F2FP.SATFINITE.E5M2.F32.PACK_AB_MERGE_C R25, RZ, R25, RZ ;  /* 0x00000019ff19723e */ /* 0x000fca00048060ff */
[----:B------:R0:W-:Y:S01]  /*8e30*/  @!P3 STG.E.U8 desc[UR14][R26.64+0x78], R25 ;  /* 0x000078191a00b986 */ /* 0x0001e2000c10110e */
[----:B------:R-:W-:Y:S05]  /*8e40*/  @P2 BRA `(.L_x_166) ;  /* 0x0000000000042947 */ /* 0x000fea0003800000 */
[----:B------:R1:W5:Y:S02]  /*8e50*/  LDG.E.U8 R24, desc[UR14][R34.64+0x79] ;  /* 0x0000790e22187981 */ /* 0x000364000c1e1100 */
.L_x_166:
[----:B------:R-:W-:Y:S05]  /*8e60*/  BSYNC B1 ;  /* 0x0000000000017941 */ /* 0x000fea0003800000 */
.L_x_165:
[----:B-----5:R-:W-:Y:S01]  /*8e70*/  LOP3.LUT R24, R24, 0xff, RZ, 0xc0, !PT ;  /* 0x000000ff18187812 */ /* 0x020fe200078ec0ff */
[----:B------:R-:W-:Y:S01]  /*8e80*/  BSSY B1, `(.L_x_167) ;  /* 0x0000013000017945 */ /* 0x000fe20003800000 */
[----:B------:R-:W-:Y:S02]  /*8e90*/  IADD3 R33, P1, R43, 0x80, RZ ;  /* 0x000000802b217810 */ /* 0x000fe40007f3e0ff */
[----:B------:R-:W-:-:S03]  /*8ea0*/  F2FP.F16.E5M2.UNPACK_B R24, R24 ;  /* 0x00000018ff18723e */ /* 0x000fc600020004ff */
[----:B0-----:R-:W-:Y:S01]  /*8eb0*/  IMAD.X R25, RZ, RZ, R39, P1 ;  /* 0x000000ffff197224 */ /* 0x001fe200008e0627 */
[----:B------:R-:W-:Y:S01]  /*8ec0*/  ISETP.GE.AND P1, PT, R42, 0x81, PT ;  /* 0x000000812a00780c */ /* 0x000fe20003f26270 */
[----:B------:R-:W-:Y:S02]  /*8ed0*/  HADD2.F32 R24, -RZ, R24.H0_H0 ;  /* 0x20000018ff187230 */ /* 0x000fe40000004100 */
[----:B-123--:R-:W-:Y:S01]  /*8ee0*/  IMAD R34, R25, UR6, RZ ;  /* 0x0000000619227c24 */ /* 0x00efe2000f8e02ff */
        /* <DEDUP_REMOVED lines=12> */
.L_x_168:
[----:B------:R-:W-:Y:S05]  /*8fb0*/  BSYNC B1 ;  /* 0x0000000000017941 */ /* 0x000fea0003800000 */
.L_x_167:
[----:B-----5:R-:W-:Y:S01]  /*8fc0*/  LOP3.LUT R32, R32, 0xff, RZ, 0xc0, !PT ;  /* 0x000000ff20207812 */ /* 0x020fe200078ec0ff */
[----:B------:R-:W-:Y:S01]  /*8fd0*/  BSSY B1, `(.L_x_169) ;  /* 0x000000b000017945 */ /* 0x000fe20003800000 */
[----:B------:R-:W-:Y:S02]  /*8fe0*/  ISETP.LT.OR P3, PT, R41, 0x2, !P1 ;  /* 0x000000022900780c */ /* 0x000fe40004f61670 */
[----:B------:R-:W-:Y:S02]  /*8ff0*/  F2FP.F16.E5M2.UNPACK_B R32, R32 ;  /* 0x00000020ff20723e */ /* 0x000fe400020004ff */
[----:B0-----:R-:W-:-:S03]  /*9000*/  PRMT R26, RZ, 0x7610, R26 ;  /* 0x00007610ff1a7816 */ /* 0x001fc6000000001a */
[----:B------:R-:W-:-:S05]  /*9010*/  HADD2.F32 R32, -RZ, R32.H0_H0 ;  /* 0x20000020ff207230 */ /* 0x000fca0000004100 */
[----:B------:R-:W-:-:S04]  /*9020*/  FMUL R27, R32, UR21 ;  /* 0x00000015201b7c20 */ /* 0x000fc80008400000 */
[----:B------:R-:W-:-:S05]  /*9030*/  FFMA R27, R164, UR20, R27 ;  /* 0x00000014a41b7c23 */ /* 0x000fca000800001b */
[----:B------:R-:W-:-:S05]  /*9040*/  F2FP.SATFINITE.E5M2.F32.PACK_AB_MERGE_C R27, RZ, R27, RZ ;  /* 0x0000001bff1b723e */ /* 0x000fca00048060ff */
[----:B------:R0:W-:Y:S01]  /*9050*/  @!P5 STG.E.U8 desc[UR14][R30.64], R27 ;  /* 0x0000001b1e00d986 */ /* 0x0001e2000c10110e */
[----:B------:R-:W-:Y:S05]  /*9060*/  @P3 BRA `(.L_x_170) ;  /* 0x0000000000043947 */ /* 0x000fea0003800000 */
[----:B------:R2:W5:Y:S02]  /*9070*/  LDG.E.U8 R26, desc[UR14][R24.64+0x1] ;  /* 0x0000010e181a7981 */ /* 0x000564000c1e1100 */
.L_x_170:
[----:B------:R-:W-:Y:S05]  /*9080*/  BSYNC B1 ;  /* 0x0000000000017941 */ /* 0x000fea0003800000 */
.L_x_169:
[----:B-----5:R-:W-:Y:S01]  /*9090*/  LOP3.LUT R26, R26, 0xff, RZ, 0xc0, !PT ;  /* 0x000000ff1a1a7812 */ /* 0x020fe200078ec0ff */
[----:B------:R-:W-:Y:S01]  /*90a0*/  BSSY B1, `(.L_x_171) ;  /* 0x0000013000017945 */ /* 0x000fe20003800000 */
[----:B------:R-:W-:Y:S02]  /*90b0*/  IADD3 R43, P2, R43, 0x88, RZ ;  /* 0x000000882b2b7810 */ /* 0x000fe40007f5e0ff */
[----:B------:R-:W-:Y:S02]  /*90c0*/  F2FP.F16.E5M2.UNPACK_B R26, R26 ;  /* 0x0000001aff1a723e */ /* 0x000fe400020004ff */
[----:B------:R-:W-:Y:S01]  /*90d0*/  PRMT R32, RZ, 0x7610, R32 ;  /* 0x00007610ff207816 */ /* 0x000fe20000000020 */
[----:B------:R-:W-:Y:S01]  /*90e0*/  IMAD.X R38, RZ, RZ, R39, P2 ;  /* 0x000000ffff267224 */ /* 0x000fe200010e0627 */
[----:B------:R-:W-:Y:S01]  /*90f0*/  ISETP.GE.AND P2, PT, R42, 0x89, PT ;  /* 0x000000892a00780c */ /* 0x000fe20003f46270 */
[----:B------:R-:W-:Y:S02]  /*9100*/  HADD2.F32 R26, -RZ, R26.H0_H0 ;  /* 0x2000001aff1a7230 */ /* 0x000fe40000004100 */
[----:B------:R-:W-:Y:S01]  /*9110*/  IMAD R38, R38, UR6, RZ ;  /* 0x0000000626267c24 */ /* 0x000fe2000f8e02ff */
[----:B------:R-:W-:Y:S01]  /*9120*/  ISETP.LT.OR P5, PT, R41, 0x1, !P2 ;  /* 0x000000012900780c */ /* 0x000fe200057a1670 */
[----:B------:R-:W-:-:S04]  /*9130*/  IMAD.WIDE.U32 R36, R43, UR6, R36 ;  /* 0x000000062b247c25 */ /* 0x000fc8000f8e0024 */
[----:B------:R-:W-:Y:S01]  /*9140*/  FMUL R26, R26, UR21 ;  /* 0x000000151a1a7c20 */ /* 0x000fe20008400000 */
[----:B------:R-:W-:-:S03]  /*9150*/  IMAD R43, R43, UR7, R38 ;  /* 0x000000072b2b7c24 */ /* 0x000fc6000f8e0226 */
[----:B------:R-:W-:Y:S01]  /*9160*/  FFMA R163, R163, UR20, R26 ;  /* 0x00000014a3a37c23 */ /* 0x000fe2000800001a */
[----:B------:R-:W-:-:S04]  /*9170*/  IADD3 R26, P6, R36, UR10, RZ ;  /* 0x0000000a241a7c10 */ /* 0x000fc8000ffde0ff */
[----:B------:R-:W-:Y:S02]  /*9180*/  F2FP.SATFINITE.E5M2.F32.PACK_AB_MERGE_C R163, RZ, R163, RZ ;  /* 0x000000a3ffa3723e */ /* 0x000fe400048060ff */
[----:B0-----:R-:W-:-:S03]  /*9190*/  IADD3.X R27, R37, UR11, R43, P6, !PT ;  /* 0x0000000b251b7c10 */ /* 0x001fc6000b7fe42b */
[----:B------:R0:W-:Y:S01]  /*91a0*/  @!P3 STG.E.U8 desc[UR14][R30.64+0x1], R163 ;  /* 0x000001a31e00b986 */ /* 0x0001e2000c10110e */
[----:B------:R-:W-:Y:S05]  /*91b0*/  @P5 BRA `(.L_x_172) ;  /* 0x0000000000045947 */ /* 0x000fea0003800000 */
[----:B------:R3:W5:Y:S02]  /*91c0*/  LDG.E.U8 R32, desc[UR14][R26.64] ;  /* 0x0000000e1a207981 */ /* 0x000764000c1e1100 */
.L_x_172:
[----:B------:R-:W-:Y:S05]  /*91d0*/  BSYNC B1 ;  /* 0x0000000000017941 */ /* 0x000fea0003800000 */
.L_x_171:
        /* <DEDUP_REMOVED lines=12> */
.L_x_174:
[----:B------:R-:W-:Y:S05]  /*92a0*/  BSYNC B1 ;  /* 0x0000000000017941 */ /* 0x000fea0003800000 */
.L_x_173:
        /* <DEDUP_REMOVED lines=12> */
.L_x_176:
[----:B------:R-:W-:Y:S05]  /*9370*/  BSYNC B1 ;  /* 0x0000000000017941 */ /* 0x000fea0003800000 */
.L_x_175:
        /* <DEDUP_REMOVED lines=12> */
.L_x_178:
[----:B------:R-:W-:Y:S05]  /*9440*/  BSYNC B1 ;  /* 0x0000000000017941 */ /* 0x000fea0003800000 */
.L_x_177:
        /* <DEDUP_REMOVED lines=12> */
.L_x_180:
[----:B------:R-:W-:Y:S05]  /*9510*/  BSYNC B1 ;  /* 0x0000000000017941 */ /* 0x000fea0003800000 */
.L_x_179:
        /* <DEDUP_REMOVED lines=12> */
.L_x_182:
[----:B------:R-:W-:Y:S05]  /*95e0*/  BSYNC B1 ;  /* 0x0000000000017941 */ /* 0x000fea0003800000 */
.L_x_181:
        /* <DEDUP_REMOVED lines=12> */
.L_x_184:
[----:B------:R-:W-:Y:S05]  /*96b0*/  BSYNC B1 ;  /* 0x0000000000017941 */ /* 0x000fea0003800000 */
.L_x_183:
        /* <DEDUP_REMOVED lines=12> */
.L_x_186:
[----:B------:R-:W-:Y:S05]  /*9780*/  BSYNC B1 ;  /* 0x0000000000017941 */ /* 0x000fea0003800000 */
.L_x_185:
        /* <DEDUP_REMOVED lines=12> */
.L_x_188:
[----:B------:R-:W-:Y:S05]  /*9850*/  BSYNC B1 ;  /* 0x0000000000017941 */ /* 0x000fea0003800000 */
.L_x_187:
        /* <DEDUP_REMOVED lines=12> */
.L_x_190:
[----:B------:R-:W-:Y:S05]  /*9920*/  BSYNC B1 ;  /* 0x0000000000017941 */ /* 0x000fea0003800000 */
.L_x_189:
        /* <DEDUP_REMOVED lines=12> */
.L_x_192:
[----:B------:R-:W-:Y:S05]  /*99f0*/  BSYNC B1 ;  /* 0x0000000000017941 */ /* 0x000fea0003800000 */
.L_x_191:
        /* <DEDUP_REMOVED lines=12> */
.L_x_194:
[----:B------:R-:W-:Y:S05]  /*9ac0*/  BSYNC B1 ;  /* 0x0000000000017941 */ /* 0x000fea0003800000 */
.L_x_193:
[----:B-----5:R-:W-:Y:S01]  /*9ad0*/  LOP3.LUT R32, R32, 0xff, RZ, 0xc0, !PT ;  /* 0x000000ff20207812 */ /* 0x020fe200078ec0ff */
[----:B------:R-:W-:Y:S01]  /*9ae0*/  BSSY B1, `(.L_x_195) ;  /* 0x000000b000017945 */ /* 0x000fe20003800000 */
[----:B------:R-:W-:Y:S02]  /*9af0*/  ISETP.LT.OR P5, PT, R41, 0x19, !P2 ;  /* 0x000000192900780c */ /* 0x000fe400057a1670 */
[----:B------:R-:W-:-:S05]  /*9b00*/  F2FP.F16.E5M2.UNPACK_B R32, R32 ;  /* 0x00000020ff20723e */ /* 0x000fca00020004ff */
[----:B------:R-:W-:-:S05]  /*9b10*/  HADD2.F32 R32, -RZ, R32.H0_H0 ;  /* 0x20000020ff207230 */ /* 0x000fca0000004100 */
[----:B------:R-:W-:-:S04]  /*9b20*/  FMUL R32, R32, UR21 ;  /* 0x0000001520207c20 */ /* 0x000fc80008400000 */
[----:B------:R-:W-:Y:S01]  /*9b30*/  FFMA R32, R23, UR20, R32 ;  /* 0x0000001417207c23 */ /* 0x000fe20008000020 */
[----:B------:R-:W-:-:S04]  /*9b40*/  PRMT R23, RZ, 0x7610, R23 ;  /* 0x00007610ff177816 */ /* 0x000fc80000000017 */
[----:B----4-:R-:W-:-:S05]  /*9b50*/  F2FP.SATFINITE.E5M2.F32.PACK_AB_MERGE_C R33, RZ, R32, RZ ;  /* 0x00000020ff21723e */ /* 0x010fca00048060ff */
[----:B------:R4:W-:Y:S01]  /*9b60*/  @!P3 STG.E.U8 desc[UR14][R30.64+0x19], R33 ;  /* 0x000019211e00b986 */ /* 0x0009e2000c10110e */
[----:B------:R-:W-:Y:S05]  /*9b70*/  @P5 BRA `(.L_x_196) ;  /* 0x0000000000045947 */ /* 0x000fea0003800000 */
[----:B------:R0:W5:Y:S02]  /*9b80*/  LDG.E.U8 R23, desc[UR14][R26.64+0x18] ;  /* 0x0000180e1a177981 */ /* 0x000164000c1e1100 */
.L_x_196:
[----:B------:R-:W-:Y:S05]  /*9b90*/  BSYNC B1 ;  /* 0x0000000000017941 */ /* 0x000fea0003800000 */
.L_x_195:
        /* <DEDUP_REMOVED lines=8> */
[----:B------:R-:W-:-:S05]  /*9c20*/  F2FP.SATFINITE.E5M2.F32.PACK_AB_MERGE_C R23, RZ, R23, RZ ;  /* 0x00000017ff17723e */ /* 0x000fca00048060ff */
[----:B------:R0:W-:Y:S01]  /*9c30*/  @!P5 STG.E.U8 desc[UR14][R28.64+0x18], R23 ;  /* 0x000018171c00d986 */ /* 0x0001e2000c10110e */
[----:B------:R-:W-:Y:S05]  /*9c40*/  @P3 BRA `(.L_x_198) ;  /* 0x0000000000043947 */ /* 0x000fea0003800000 */
[----:B------:R0:W5:Y:S02]  /*9c50*/  LDG.E.U8 R22, desc[UR14][R26.64+0x19] ;  /* 0x0000190e1a167981 */ /* 0x000164000c1e1100 */
.L_x_198:
[----:B------:R-:W-:Y:S05]  /*9c60*/  BSYNC B1 ;  /* 0x0000000000017941 */ /* 0x000fea0003800000 */
.L_x_197:
        /* <DEDUP_REMOVED lines=8> */
[----:B0-----:R-:W-:-:S05]  /*9cf0*/  F2FP.SATFINITE.E5M2.F32.PACK_AB_MERGE_C R23, RZ, R22, RZ ;  /* 0x00000016ff17723e */ /* 0x001fca00048060ff */
[----:B------:R0:W-:Y:S01]  /*9d00*/  @!P3 STG.E.U8 desc[UR14][R28.64+0x19], R23 ;  /* 0x000019171c00b986 */ /* 0x0001e2000c10110e */
[----:B------:R-:W-:Y:S05]  /*9d10*/  @P5 BRA `(.L_x_200) ;  /* 0x0000000000045947 */ /* 0x000fea0003800000 */
[----:B------:R0:W5:Y:S02]  /*9d20*/  LDG.E.U8 R21, desc[UR14][R24.64+0x20] ;  /* 0x0000200e18157981 */ /* 0x000164000c1e1100 */
.L_x_200:
[----:B------:R-:W-:Y:S05]  /*9d30*/  BSYNC B1 ;  /* 0x0000000000017941 */ /* 0x000fea0003800000 */
.L_x_199:
        /* <DEDUP_REMOVED lines=12> */
.L_x_202:
[----:B------:R-:W-:Y:S05]  /*9e00*/  BSYNC B1 ;  /* 0x0000000000017941 */ /* 0x000fea0003800000 */
.L_x_201:
        /* <DEDUP_REMOVED lines=12> */
.L_x_204:
[----:B------:R-:W-:Y:S05]  /*9ed0*/  BSYNC B1 ;  /* 0x0000000000017941 */ /* 0x000fea0003800000 */
.L_x_203:
        /* <DEDUP_REMOVED lines=12> */
.L_x_206:
[----:B------:R-:W-:Y:S05]  /*9fa0*/  BSYNC B1 ;  /* 0x0000000000017941 */ /* 0x000fea0003800000 */
.L_x_205:
        /* <DEDUP_REMOVED lines=12> */
.L_x_208:
[----:B------:R-:W-:Y:S05]  /*a070*/  BSYNC B1 ;  /* 0x0000000000017941 */ /* 0x000fea0003800000 */
.L_x_207:
        /* <DEDUP_REMOVED lines=12> */
.L_x_210:
[----:B------:R-:W-:Y:S05]  /*a140*/  BSYNC B1 ;  /* 0x0000000000017941 */ /* 0x000fea0003800000 */
.L_x_209:
        /* <DEDUP_REMOVED lines=12> */
.L_x_212:
[----:B------:R-:W-:Y:S05]  /*a210*/  BSYNC B1 ;  /* 0x0000000000017941 */ /* 0x000fea0003800000 */
.L_x_211:
        /* <DEDUP_REMOVED lines=12> */
.L_x_214:
[----:B------:R-:W-:Y:S05]  /*a2e0*/  BSYNC B1 ;  /* 0x0000000000017941 */ /* 0x000fea0003800000 */
.L_x_213:
        /* <DEDUP_REMOVED lines=12> */
.L_x_216:
[----:B------:R-:W-:Y:S05]  /*a3b0*/  BSYNC B1 ;  /* 0x0000000000017941 */ /* 0x000fea0003800000 */
.L_x_215:
        /* <DEDUP_REMOVED lines=12> */
.L_x_218:
[----:B------:R-:W-:Y:S05]  /*a480*/  BSYNC B1 ;  /* 0x0000000000017941 */ /* 0x000fea0003800000 */
.L_x_217:
        /* <DEDUP_REMOVED lines=12> */
.L_x_220:
[----:B------:R-:W-:Y:S05]  /*a550*/  BSYNC B1 ;  /* 0x0000000000017941 */ /* 0x000fea0003800000 */
.L_x_219:
        /* <DEDUP_REMOVED lines=12> */
.L_x_222:
[----:B------:R-:W-:Y:S05]  /*a620*/  BSYNC B1 ;  /* 0x0000000000017941 */ /* 0x000fea0003800000 */
.L_x_221:
        /* <DEDUP_REMOVED lines=12> */
.L_x_224:
[----:B------:R-:W-:Y:S05]  /*a6f0*/  BSYNC B1 ;  /* 0x0000000000017941 */ /* 0x000fea0003800000 */
.L_x_223:
        /* <DEDUP_REMOVED lines=12> */
.L_x_226:
[----:B------:R-:W-:Y:S05]  /*a7c0*/  BSYNC B1 ;  /* 0x0000000000017941 */ /* 0x000fea0003800000 */
.L_x_225:
        /* <DEDUP_REMOVED lines=12> */
.L_x_228:
[----:B------:R-:W-:Y:S05]  /*a890*/  BSYNC B1 ;  /* 0x0000000000017941 */ /* 0x000fea0003800000 */
.L_x_227:
        /* <DEDUP_REMOVED lines=12> */
.L_x_230:
[----:B------:R-:W-:Y:S05]  /*a960*/  BSYNC B1 ;  /* 0x0000000000017941 */ /* 0x000fea0003800000 */
.L_x_229:
        /* <DEDUP_REMOVED lines=12> */
.L_x_232:
[----:B------:R-:W-:Y:S05]  /*aa30*/  BSYNC B1 ;  /* 0x0000000000017941 */ /* 0x000fea0003800000 */
.L_x_231:
        /* <DEDUP_REMOVED lines=12> */
.L_x_234:
[----:B------:R-:W-:Y:S05]  /*ab00*/  BSYNC B1 ;  /* 0x0000000000017941 */ /* 0x000fea0003800000 */
.L_x_233:
        /* <DEDUP_REMOVED lines=12> */
.L_x_236:
[----:B------:R-:W-:Y:S05]  /*abd0*/  BSYNC B1 ;  /* 0x0000000000017941 */ /* 0x000fea0003800000 */
.L_x_235:
        /* <DEDUP_REMOVED lines=12> */
.L_x_238:
[----:B------:R-:W-:Y:S05]  /*aca0*/  BSYNC B1 ;  /* 0x0000000000017941 */ /* 0x000fea0003800000 */
.L_x_237:
[----:B-----5:R-:W-:Y:S01]  /*acb0*/  LOP3.LUT R2, R2, 0xff, RZ, 0xc0, !PT ;  /* 0x000000ff02027812 */ /* 0x020fe200078ec0ff */
[----:B------:R-:W-:Y:S01]  /*acc0*/  BSSY B1, `(.L_x_239) ;  /* 0x000000b000017945 */ /* 0x000fe20003800000 */
[----:B------:R-:W-:Y:S02]  /*acd0*/  ISETP.LT.OR P5, PT, R41, 0x49, !P1 ;  /* 0x000000492900780c */ /* 0x000fe40004fa1670 */
[----:B------:R-:W-:-:S05]  /*ace0*/  F2FP.F16.E5M2.UNPACK_B R2, R2 ;  /* 0x00000002ff02723e */ /* 0x000fca00020004ff */
[----:B------:R-:W-:-:S05]  /*acf0*/  HADD2.F32 R2, -RZ, R2.H0_H0 ;  /* 0x20000002ff027230 */ /* 0x000fca0000004100 */
[----:B0-----:R-:W-:-:S04]  /*ad00*/  FMUL R3, R2, UR21 ;  /* 0x0000001502037c20 */ /* 0x001fc80008400000 */
[----:B------:R-:W-:Y:S01]  /*ad10*/  FFMA R3, R0, UR20, R3 ;  /* 0x0000001400037c23 */ /* 0x000fe20008000003 */
[----:B------:R-:W-:-:S04]  /*ad20*/  PRMT R0, RZ, 0x7610, R0 ;  /* 0x00007610ff007816 */ /* 0x000fc80000000000 */
[----:B------:R-:W-:-:S05]  /*ad30*/  F2FP.SATFINITE.E5M2.F32.PACK_AB_MERGE_C R3, RZ, R3, RZ ;  /* 0x00000003ff03723e */ /* 0x000fca00048060ff */
[----:B------:R0:W-:Y:S01]  /*ad40*/  @!P3 STG.E.U8 desc[UR14][R28.64+0x41], R3 ;  /* 0x000041031c00b986 */ /* 0x0001e2000c10110e */
[----:B------:R-:W-:Y:S05]  /*ad50*/  @P5 BRA `(.L_x_240) ;  /* 0x0000000000045947 */ /* 0x000fea0003800000 */
[----:B------:R0:W5:Y:S02]  /*ad60*/  LDG.E.U8 R0, desc[UR14][R24.64+0x48] ;  /* 0x0000480e18007981 */ /* 0x000164000c1e1100 */
.L_x_240:
[----:B------:R-:W-:Y:S05]  /*ad70*/  BSYNC B1 ;  /* 0x0000000000017941 */ /* 0x000fea0003800000 */
.L_x_239:
[----:B------:R-:W2:Y:S01]  /*ad80*/  LDL.LU R2, [R1] ;  /* 0x0000000001027983 */ /* 0x000ea20000300800 */
[----:B-----5:R-:W-:Y:S01]  /*ad90*/  LOP3.LUT R0, R0, 0xff, RZ, 0xc0, !PT ;  /* 0x000000ff00007812 */ /* 0x020fe200078ec0ff */
[----:B------:R-:W-:Y:S01]  /*ada0*/  BSSY B1, `(.L_x_241) ;  /* 0x000000b000017945 */ /* 0x000fe20003800000 */
[----:B------:R-:W-:Y:S02]  /*adb0*/  ISETP.LT.OR P3, PT, R41, 0x4a, !P1 ;  /* 0x0000004a2900780c */ /* 0x000fe40004f61670 */
[----:B------:R-:W-:-:S05]  /*adc0*/  F2FP.F16.E5M2.UNPACK_B R0, R0 ;  /* 0x00000000ff00723e */ /* 0x000fca00020004ff */
[----:B------:R-:W-:-:S05]  /*add0*/  HADD2.F32 R0, -RZ, R0.H0_H0 ;  /* 0x20000000ff007230 */ /* 0x000fca0000004100 */
[----:B------:R-:W-:-:S04]  /*ade0*/  FMUL R0, R0, UR21 ;  /* 0x0000001500007c20 */ /* 0x000fc80008400000 */
[----:B--2---:R-:W-:-:S05]  /*adf0*/  FFMA R0, R2, UR20, R0 ;  /* 0x0000001402007c23 */ /* 0x004fca0008000000 */
[----:B0-----:R-:W-:Y:S02]  /*ae00*/  F2FP.SATFINITE.E5M2.F32.PACK_AB_MERGE_C R3, RZ, R0, RZ ;  /* 0x00000000ff03723e */ /* 0x001fe400048060ff */
[----:B------:R-:W-:-:S03]  /*ae10*/  PRMT R0, RZ, 0x7610, R0 ;  /* 0x00007610ff007816 */ /* 0x000fc60000000000 */
[----:B------:R0:W-:Y:S01]  /*ae20*/  @!P5 STG.E.U8 desc[UR14][R30.64+0x48], R3 ;  /* 0x000048031e00d986 */ /* 0x0001e2000c10110e */
[----:B------:R-:W-:Y:S05]  /*ae30*/  @P3 BRA `(.L_x_242) ;  /* 0x0000000000043947 */ /* 0x000fea0003800000 */
[----:B------:R2:W5:Y:S02]  /*ae40*/  LDG.E.U8 R0, desc[UR14][R24.64+0x49] ;  /* 0x0000490e18007981 */ /* 0x000564000c1e1100 */
.L_x_242:
[----:B------:R-:W-:Y:S05]  /*ae50*/  BSYNC B1 ;  /* 0x0000000000017941 */ /* 0x000fea0003800000 */
.L_x_241:
[----:B------:R-:W3:Y:S01]  /*ae60*/  LDL.LU R2, [R1+0x4] ;  /* 0x0000040001027983 */ /* 0x000ee20000300800 */
[----:B-----5:R-:W-:Y:S01]  /*ae70*/  LOP3.LUT R0, R0, 0xff, RZ, 0xc0, !PT ;  /* 0x000000ff00007812 */ /* 0x020fe200078ec0ff */
[----:B------:R-:W-:Y:S01]  /*ae80*/  BSSY B1, `(.L_x_243) ;  /* 0x000000b000017945 */ /* 0x000fe20003800000 */
[----:B------:R-:W-:Y:S02]  /*ae90*/  ISETP.LT.OR P5, PT, R41, 0x49, !P2 ;  /* 0x000000492900780c */ /* 0x000fe400057a1670 */
[----:B------:R-:W-:-:S05]  /*aea0*/  F2FP.F16.E5M2.UNPACK_B R0, R0 ;  /* 0x00000000ff00723e */ /* 0x000fca00020004ff */
[----:B------:R-:W-:-:S05]  /*aeb0*/  HADD2.F32 R0, -RZ, R0.H0_H0 ;  /* 0x20000000ff007230 */ /* 0x000fca0000004100 */
[----:B------:R-:W-:-:S04]  /*aec0*/  FMUL R0, R0, UR21 ;  /* 0x0000001500007c20 */ /* 0x000fc80008400000 */
[----:B---3--:R-:W-:-:S05]  /*aed0*/  FFMA R0, R2, UR20, R0 ;  /* 0x0000001402007c23 */ /* 0x008fca0008000000 */
[----:B0-----:R-:W-:Y:S02]  /*aee0*/  F2FP.SATFINITE.E5M2.F32.PACK_AB_MERGE_C R3, RZ, R0, RZ ;  /* 0x00000000ff03723e */ /* 0x001fe400048060ff */
[----:B------:R-:W-:-:S03]  /*aef0*/  PRMT R0, RZ, 0x7610, R0 ;  /* 0x00007610ff007816 */ /* 0x000fc60000000000 */
[----:B------:R0:W-:Y:S01]  /*af00*/  @!P3 STG.E.U8 desc[UR14][R30.64+0x49], R3 ;  /* 0x000049031e00b986 */ /* 0x0001e2000c10110e */
[----:B------:R-:W-:Y:S05]  /*af10*/  @P5 BRA `(.L_x_244) ;  /* 0x0000000000045947 */ /* 0x000fea0003800000 */
[----:B------:R3:W5:Y:S02]  /*af20*/  LDG.E.U8 R0, desc[UR14][R26.64+0x48] ;  /* 0x0000480e1a007981 */ /* 0x000764000c1e1100 */
.L_x_244:
[----:B------:R-:W-:Y:S05]  /*af30*/  BSYNC B1 ;  /* 0x0000000000017941 */ /* 0x000fea0003800000 */
.L_x_243:
[----:B------:R-:W2:Y:S01]  /*af40*/  LDL.LU R2, [R1+0x8] ;  /* 0x0000080001027983 */ /* 0x000ea20000300800 */
        /* <DEDUP_REMOVED lines=12> */
.L_x_246:
[----:B------:R-:W-:Y:S05]  /*b010*/  BSYNC B1 ;  /* 0x0000000000017941 */ /* 0x000fea0003800000 */
.L_x_245:
        /* <DEDUP_REMOVED lines=13> */
.L_x_248:
[----:B------:R-:W-:Y:S05]  /*b0f0*/  BSYNC B1 ;  /* 0x0000000000017941 */ /* 0x000fea0003800000 */
.L_x_247:
        /* <DEDUP_REMOVED lines=13> */
.L_x_250:
[----:B------:R-:W-:Y:S05]  /*b1d0*/  BSYNC B1 ;  /* 0x0000000000017941 */ /* 0x000fea0003800000 */
.L_x_249:
        /* <DEDUP_REMOVED lines=13> */
.L_x_252:
[----:B------:R-:W-:Y:S05]  /*b2b0*/  BSYNC B1 ;  /* 0x0000000000017941 */ /* 0x000fea0003800000 */
.L_x_251:
        /* <DEDUP_REMOVED lines=13> */
.L_x_254:
[----:B------:R-:W-:Y:S05]  /*b390*/  BSYNC B1 ;  /* 0x0000000000017941 */ /* 0x000fea0003800000 */
.L_x_253:
        /* <DEDUP_REMOVED lines=13> */
.L_x_256:
[----:B------:R-:W-:Y:S05]  /*b470*/  BSYNC B1 ;  /* 0x0000000000017941 */ /* 0x000fea0003800000 */
.L_x_255:
        /* <DEDUP_REMOVED lines=13> */
.L_x_258:
[----:B------:R-:W-:Y:S05]  /*b550*/  BSYNC B1 ;  /* 0x0000000000017941 */ /* 0x000fea0003800000 */
.L_x_257:
        /* <DEDUP_REMOVED lines=13> */
.L_x_260:
[----:B------:R-:W-:Y:S05]  /*b630*/  BSYNC B1 ;  /* 0x0000000000017941 */ /* 0x000fea0003800000 */
.L_x_259:
        /* <DEDUP_REMOVED lines=13> */
.L_x_262:
[----:B------:R-:W-:Y:S05]  /*b710*/  BSYNC B1 ;  /* 0x0000000000017941 */ /* 0x000fea0003800000 */
.L_x_261:
        /* <DEDUP_REMOVED lines=13> */
.L_x_264:
[----:B------:R-:W-:Y:S05]  /*b7f0*/  BSYNC B1 ;  /* 0x0000000000017941 */ /* 0x000fea0003800000 */
.L_x_263:
        /* <DEDUP_REMOVED lines=13> */
.L_x_266:
[----:B------:R-:W-:Y:S05]  /*b8d0*/  BSYNC B1 ;  /* 0x0000000000017941 */ /* 0x000fea0003800000 */
.L_x_265:
        /* <DEDUP_REMOVED lines=13> */
.L_x_268:
[----:B------:R-:W-:Y:S05]  /*b9b0*/  BSYNC B1 ;  /* 0x0000000000017941 */ /* 0x000fea0003800000 */
.L_x_267:
        /* <DEDUP_REMOVED lines=13> */
.L_x_270:
[----:B------:R-:W-:Y:S05]  /*ba90*/  BSYNC B1 ;  /* 0x0000000000017941 */ /* 0x000fea0003800000 */
.L_x_269:
        /* <DEDUP_REMOVED lines=13> */
.L_x_272:
[----:B------:R-:W-:Y:S05]  /*bb70*/  BSYNC B1 ;  /* 0x0000000000017941 */ /* 0x000fea0003800000 */
.L_x_271:
        /* <DEDUP_REMOVED lines=13> */
.L_x_274:
[----:B------:R-:W-:Y:S05]  /*bc50*/  BSYNC B1 ;  /* 0x0000000000017941 */ /* 0x000fea0003800000 */
.L_x_273:
        /* <DEDUP_REMOVED lines=13> */
.L_x_276:
[----:B------:R-:W-:Y:S05]  /*bd30*/  BSYNC B1 ;  /* 0x0000000000017941 */ /* 0x000fea0003800000 */
.L_x_275:
        /* <DEDUP_REMOVED lines=13> */
.L_x_278:
[----:B------:R-:W-:Y:S05]  /*be10*/  BSYNC B1 ;  /* 0x0000000000017941 */ /* 0x000fea0003800000 */
.L_x_277:
        /* <DEDUP_REMOVED lines=13> */
.L_x_280:
[----:B------:R-:W-:Y:S05]  /*bef0*/  BSYNC B1 ;  /* 0x0000000000017941 */ /* 0x000fea0003800000 */
.L_x_279:
        /* <DEDUP_REMOVED lines=13> */
.L_x_282:
[----:B------:R-:W-:Y:S05]  /*bfd0*/  BSYNC B1 ;  /* 0x0000000000017941 */ /* 0x000fea0003800000 */
.L_x_281:
        /* <DEDUP_REMOVED lines=13> */
.L_x_284:
[----:B------:R-:W-:Y:S05]  /*c0b0*/  BSYNC B1 ;  /* 0x0000000000017941 */ /* 0x000fea0003800000 */
.L_x_283:
        /* <DEDUP_REMOVED lines=13> */
.L_x_286:
[----:B------:R-:W-:Y:S05]  /*c190*/  BSYNC B1 ;  /* 0x0000000000017941 */ /* 0x000fea0003800000 */
.L_x_285:
        /* <DEDUP_REMOVED lines=13> */
.L_x_288:
[----:B------:R-:W-:Y:S05]  /*c270*/  BSYNC B1 ;  /* 0x0000000000017941 */ /* 0x000fea0003800000 */
.L_x_287:
        /* <DEDUP_REMOVED lines=13> */
.L_x_290:
[----:B------:R-:W-:Y:S05]  /*c350*/  BSYNC B1 ;  /* 0x0000000000017941 */ /* 0x000fea0003800000 */
.L_x_289:
        /* <DEDUP_REMOVED lines=13> */
.L_x_292:
[----:B------:R-:W-:Y:S05]  /*c430*/  BSYNC B1 ;  /* 0x0000000000017941 */ /* 0x000fea0003800000 */
.L_x_291:
        /* <DEDUP_REMOVED lines=13> */
.L_x_294:
[----:B------:R-:W-:Y:S05]  /*c510*/  BSYNC B1 ;  /* 0x0000000000017941 */ /* 0x000fea0003800000 */
.L_x_293:
[----:B------:R-:W-:Y:S05]  /*c520*/  @P2 BRA `(.L_x_295) ;  /* 0x0000002000a42947 */ /* 0x000fea0003800000 */
[----:B------:R-:W2:Y:S01]  /*c530*/  LDL.LU R2, [R1+0x6c] ;  /* 0x00006c0001027983 */ /* 0x000ea20000300800 */
[----:B-----5:R-:W-:-:S04]  /*c540*/  LOP3.LUT R0, R0, 0xff, RZ, 0xc0, !PT ;  /* 0x000000ff00007812 */ /* 0x020fc800078ec0ff */
[----:B------:R-:W-:-:S05]  /*c550*/  F2FP.F16.E5M2.UNPACK_B R0, R0 ;  /* 0x00000000ff00723e */ /* 0x000fca00020004ff */
[----:B------:R-:W-:-:S05]  /*c560*/  HADD2.F32 R0, -RZ, R0.H0_H0 ;  /* 0x20000000ff007230 */ /* 0x000fca0000004100 */
[----:B------:R-:W-:-:S04]  /*c570*/  FMUL R0, R0, UR21 ;  /* 0x0000001500007c20 */ /* 0x000fc80008400000 */
[----:B--2---:R-:W-:-:S05]  /*c580*/  FFMA R0, R2, UR20, R0 ;  /* 0x0000001402007c23 */ /* 0x004fca0008000000 */
[----:B0-----:R-:W-:-:S05]  /*c590*/  F2FP.SATFINITE.E5M2.F32.PACK_AB_MERGE_C R3, RZ, R0, RZ ;  /* 0x00000000ff03723e */ /* 0x001fca00048060ff */
[----:B------:R0:W-:Y:S01]  /*c5a0*/  STG.E.U8 desc[UR14][R28.64+0x79], R3 ;  /* 0x000079031c007986 */ /* 0x0001e2000c10110e */
[----:B------:R-:W-:Y:S05]  /*c5b0*/  BRA `(.L_x_295) ;  /* 0x0000002000807947 */ /* 0x000fea0003800000 */
.L_x_38:
[C---:B------:R-:W-:Y:S01]  /*c5c0*/  ISETP.GE.AND P5, PT, R42.reuse, 0x1, PT ;  /* 0x000000012a00780c */ /* 0x040fe20003fa6270 */
[----:B------:R-:W-:Y:S01]  /*c5d0*/  FMUL R227, R227, UR20 ;  /* 0x00000014e3e37c20 */ /* 0x000fe20008400000 */
[----:B------:R-:W-:Y:S02]  /*c5e0*/  ISETP.GE.AND P2, PT, R42, 0x9, PT ;  /* 0x000000092a00780c */ /* 0x000fe40003f46270 */
[C---:B------:R-:W-:Y:S02]  /*c5f0*/  ISETP.LT.OR P1, PT, R41.reuse, 0x2, !P5 ;  /* 0x000000022900780c */ /* 0x040fe40006f21670 */
[----:B------:R-:W-:Y:S02]  /*c600*/  F2FP.SATFINITE.E5M2.F32.PACK_AB_MERGE_C R227, RZ, R227, RZ ;  /* 0x000000e3ffe3723e */ /* 0x000fe400048060ff */
[C---:B------:R-:W-:Y:S01]  /*c610*/  ISETP.LT.OR P3, PT, R41.reuse, 0x1, !P5 ;  /* 0x000000012900780c */ /* 0x040fe20006f61670 */
[----:B------:R-:W-:Y:S01]  /*c620*/  FMUL R228, R228, UR20 ;  /* 0x00000014e4e47c20 */ /* 0x000fe20008400000 */
[----:B------:R-:W-:Y:S01]  /*c630*/  ISETP.LT.OR P6, PT, R41, 0x1, !P2 ;  /* 0x000000012900780c */ /* 0x000fe200057c1670 */
[----:B------:R-:W-:Y:S01]  /*c640*/  FMUL R225, R225, UR20 ;  /* 0x00000014e1e17c20 */ /* 0x000fe20008400000 */
[----:B------:R-:W-:-:S05]  /*c650*/  FMUL R226, R226, UR20 ;  /* 0x00000014e2e27c20 */ /* 0x000fca0008400000 */
[----:B------:R-:W-:Y:S01]  /*c660*/  @!P1 STG.E.U8 desc[UR14][R24.64+0x1], R227 ;  /* 0x000001e318009986 */ /* 0x000fe2000c10110e */
[C---:B------:R-:W-:Y:S02]  /*c670*/  ISETP.LT.OR P1, PT, R41.reuse, 0x2, !P2 ;  /* 0x000000022900780c */ /* 0x040fe40005721670 */
[----:B------:R-:W-:Y:S02]  /*c680*/  F2FP.SATFINITE.E5M2.F32.PACK_AB_MERGE_C R33, RZ, R228, RZ ;  /* 0x000000e4ff21723e */ /* 0x000fe400048060ff */
[----:B------:R-:W-:Y:S02]  /*c690*/  F2FP.SATFINITE.E5M2.F32.PACK_AB_MERGE_C R225, RZ, R225, RZ ;  /* 0x000000e1ffe1723e */ /* 0x000fe400048060ff */
[----:B------:R-:W-:Y:S01]  /*c6a0*/  F2FP.SATFINITE.E5M2.F32.PACK_AB_MERGE_C R35, RZ, R226, RZ ;  /* 0x000000e2ff23723e */ /* 0x000fe200048060ff */
[----:B------:R0:W-:Y:S01]  /*c6b0*/  @!P3 STG.E.U8 desc[UR14][R24.64], R33 ;  /* 0x000000211800b986 */ /* 0x0001e2000c10110e */
[----:B------:R-:W-:Y:S01]  /*c6c0*/  ISETP.LT.OR P3, PT, R41, 0x9, !P5 ;  /* 0x000000092900780c */ /* 0x000fe20006f61670 */
[----:B------:R-:W-:-:S02]  /*c6d0*/  FMUL R224, R224, UR20 ;  /* 0x00000014e0e07c20 */ /* 0x000fc40008400000 */
[----:B------:R1:W-:Y:S01]  /*c6e0*/  @!P6 STG.E.U8 desc[UR14][R26.64], R35 ;  /* 0x000000231a00e986 */ /* 0x0003e2000c10110e */
[----:B------:R-:W-:-:S03]  /*c6f0*/  ISETP.LT.OR P6, PT, R41, 0x9, !P2 ;  /* 0x000000092900780c */ /* 0x000fc600057c1670 */
[----:B------:R-:W-:Y:S01]  /*c700*/  @!P1 STG.E.U8 desc[UR14][R26.64+0x1], R225 ;  /* 0x000001e11a009986 */ /* 0x000fe2000c10110e */
[----:B------:R-:W-:Y:S01]  /*c710*/  ISETP.LT.OR P1, PT, R41, 0xa, !P5 ;  /* 0x0000000a2900780c */ /* 0x000fe20006f21670 */
[----:B------:R-:W-:Y:S01]  /*c720*/  FMUL R223, R223, UR20 ;  /* 0x00000014dfdf7c20 */ /* 0x000fe20008400000 */
[----:B------:R-:W-:Y:S01]  /*c730*/  FMUL R222, R222, UR20 ;  /* 0x00000014dede7c20 */ /* 0x000fe20008400000 */
[----:B------:R-:W-:Y:S01]  /*c740*/  F2FP.SATFINITE.E5M2.F32.PACK_AB_MERGE_C R37, RZ, R224, RZ ;  /* 0x000000e0ff25723e */ /* 0x000fe200048060ff */
[----:B------:R-:W-:Y:S01]  /*c750*/  FMUL R221, R221, UR20 ;  /* 0x00000014dddd7c20 */ /* 0x000fe20008400000 */
[----:B------:R-:W-:Y:S01]  /*c760*/  FMUL R220, R220, UR20 ;  /* 0x00000014dcdc7c20 */ /* 0x000fe20008400000 */
[----:B------:R-:W-:Y:S01]  /*c770*/  F2FP.SATFINITE.E5M2.F32.PACK_AB_MERGE_C R223, RZ, R223, RZ ;  /* 0x000000dfffdf723e */ /* 0x000fe200048060ff */
[----:B------:R-:W-:Y:S01]  /*c780*/  FMUL R219, R219, UR20 ;  /* 0x00000014dbdb7c20 */ /* 0x000fe20008400000 */
[----:B0-----:R-:W-:Y:S01]  /*c790*/  F2FP.SATFINITE.E5M2.F32.PACK_AB_MERGE_C R33, RZ, R222, RZ ;  /* 0x000000deff21723e */ /* 0x001fe200048060ff */
[----:B------:R-:W-:Y:S01]  /*c7a0*/  @!P3 STG.E.U8 desc[UR14][R24.64+0x8], R37 ;  /* 0x000008251800b986 */ /* 0x000fe2000c10110e */
[----:B------:R-:W-:-:S03]  /*c7b0*/  ISETP.LT.OR P3, PT, R41, 0xa, !P2 ;  /* 0x0000000a2900780c */ /* 0x000fc60005761670 */
[----:B------:R-:W-:Y:S01]  /*c7c0*/  @!P1 STG.E.U8 desc[UR14][R24.64+0x9], R223 ;  /* 0x000009df18009986 */ /* 0x000fe2000c10110e */
[----:B------:R-:W-:-:S03]  /*c7d0*/  ISETP.LT.OR P1, PT, R41, 0x11, !P5 ;  /* 0x000000112900780c */ /* 0x000fc60006f21670 */
[----:B------:R0:W-:Y:S01]  /*c7e0*/  @!P6 STG.E.U8 desc[UR14][R26.64+0x8], R33 ;  /* 0x000008211a00e986 */ /* 0x0001e2000c10110e */
[----:B------:R-:W-:Y:S02]  /*c7f0*/  ISETP.LT.OR P6, PT, R41, 0x12, !P5 ;  /* 0x000000122900780c */ /* 0x000fe40006fc1670 */
[----:B------:R-:W-:Y:S01]  /*c800*/  F2FP.SATFINITE.E5M2.F32.PACK_AB_MERGE_C R221, RZ, R221, RZ ;  /* 0x000000ddffdd723e */ /* 0x000fe200048060ff */
[----:B------:R-:W-:Y:S01]  /*c810*/  FMUL R217, R217, UR20 ;  /* 0x00000014d9d97c20 */ /* 0x000fe20008400000 */
[----:B-1----:R-:W-:Y:S01]  /*c820*/  F2FP.SATFINITE.E5M2.F32.PACK_AB_MERGE_C R35, RZ, R220, RZ ;  /* 0x000000dcff23723e */ /* 0x002fe200048060ff */
[----:B------:R-:W-:Y:S01]  /*c830*/  FMUL R218, R218, UR20 ;  /* 0x00000014dada7c20 */ /* 0x000fe20008400000 */
[----:B------:R-:W-:Y:S01]  /*c840*/  F2FP.SATFINITE.E5M2.F32.PACK_AB_MERGE_C R219, RZ, R219, RZ ;  /* 0x000000dbffdb723e */ /* 0x000fe200048060ff */
[----:B------:R-:W-:Y:S01]  /*c850*/  @!P3 STG.E.U8 desc[UR14][R26.64+0x9], R221 ;  /* 0x000009dd1a00b986 */ /* 0x000fe2000c10110e */
[----:B------:R-:W-:-:S03]  /*c860*/  ISETP.LT.OR P3, PT, R41, 0x12, !P2 ;  /* 0x000000122900780c */ /* 0x000fc60005761670 */
[----:B------:R1:W-:Y:S01]  /*c870*/  @!P1 STG.E.U8 desc[UR14][R24.64+0x10], R35 ;  /* 0x0000102318009986 */ /* 0x0003e2000c10110e */
[----:B------:R-:W-:-:S03]  /*c880*/  ISETP.LT.OR P1, PT, R41, 0x11, !P2 ;  /* 0x000000112900780c */ /* 0x000fc60005721670 */
[----:B------:R-:W-:Y:S01]  /*c890*/  @!P6 STG.E.U8 desc[UR14][R24.64+0x11], R219 ;  /* 0x000011db1800e986 */ /* 0x000fe2000c10110e */
[----:B------:R-:W-:Y:S01]  /*c8a0*/  ISETP.LT.OR P6, PT, R41, 0x19, !P5 ;  /* 0x000000192900780c */ /* 0x000fe20006fc1670 */
[----:B------:R-:W-:Y:S01]  /*c8b0*/  FMUL R216, R216, UR20 ;  /* 0x00000014d8d87c20 */ /* 0x000fe20008400000 */
[----:B------:R-:W-:Y:S01]  /*c8c0*/  F2FP.SATFINITE.E5M2.F32.PACK_AB_MERGE_C R217, RZ, R217, RZ ;  /* 0x000000d9ffd9723e */ /* 0x000fe200048060ff */
[----:B------:R-:W-:Y:S01]  /*c8d0*/  FMUL R215, R215, UR20 ;  /* 0x00000014d7d77c20 */ /* 0x000fe20008400000 */
[----:B0-----:R-:W-:Y:S01]  /*c8e0*/  F2FP.SATFINITE.E5M2.F32.PACK_AB_MERGE_C R33, RZ, R218, RZ ;  /* 0x000000daff21723e */ /* 0x001fe200048060ff */
[----:B------:R-:W-:Y:S01]  /*c8f0*/  FMUL R214, R214, UR20 ;  /* 0x00000014d6d67c20 */ /* 0x000fe20008400000 */
[----:B------:R-:W-:Y:S01]  /*c900*/  F2FP.SATFINITE.E5M2.F32.PACK_AB_MERGE_C R37, RZ, R216, RZ ;  /* 0x000000d8ff25723e */ /* 0x000fe200048060ff */
[----:B------:R-:W-:Y:S01]  /*c910*/  @!P3 STG.E.U8 desc[UR14][R26.64+0x11], R217 ;  /* 0x000011d91a00b986 */ /* 0x000fe2000c10110e */
[----:B------:R-:W-:-:S03]  /*c920*/  ISETP.LT.OR P3, PT, R41, 0x1a, !P5 ;  /* 0x0000001a2900780c */ /* 0x000fc60006f61670 */
[----:B------:R0:W-:Y:S01]  /*c930*/  @!P1 STG.E.U8 desc[UR14][R26.64+0x10], R33 ;  /* 0x000010211a009986 */ /* 0x0001e2000c10110e */
[----:B------:R-:W-:-:S03]  /*c940*/  ISETP.LT.OR P1, PT, R41, 0x19, !P2 ;  /* 0x000000192900780c */ /* 0x000fc60005721670 */
[----:B------:R2:W-:Y:S01]  /*c950*/  @!P6 STG.E.U8 desc[UR14][R24.64+0x18], R37 ;  /* 0x000018251800e986 */ /* 0x0005e2000c10110e */
[----:B------:R-:W-:Y:S01]  /*c960*/  ISETP.LT.OR P6, PT, R41, 0x1a, !P2 ;  /* 0x0000001a2900780c */ /* 0x000fe200057c1670 */
[----:B------:R-:W-:Y:S01]  /*c970*/  FMUL R213, R213, UR20 ;  /* 0x00000014d5d57c20 */ /* 0x000fe20008400000 */
        /* <DEDUP_REMOVED lines=16> */
[----:B--2---:R-:W-:Y:S01]  /*ca80*/  F2FP.SATFINITE.E5M2.F32.PACK_AB_MERGE_C R37, RZ, R210, RZ ;  /* 0x000000d2ff25723e */ /* 0x004fe200048060ff */
        /* <DEDUP_REMOVED lines=41> */
[C---:B------:R-:W-:Y:S01]  /*cd20*/  ISETP.LT.OR P6, PT, R41.reuse, 0x39, !P2 ;  /* 0x000000392900780c */ /* 0x040fe200057c1670 */
[----:B------:R-:W-:Y:S01]  /*cd30*/  FMUL R198, R198, UR20 ;  /* 0x00000014c6c67c20 */ /* 0x000fe20008400000 */
[----:B------:R-:W-:Y:S01]  /*cd40*/  F2FP.SATFINITE.E5M2.F32.PACK_AB_MERGE_C R199, RZ, R199, RZ ;  /* 0x000000c7ffc7723e */ /* 0x000fe200048060ff */
[----:B------:R-:W3:Y:S01]  /*cd50*/  LDL.LU R227, [R1+0xc] ;  /* 0x00000c0001e37983 */ /* 0x000ee20000300800 */
[----:B0-----:R-:W-:Y:S02]  /*cd60*/  F2FP.SATFINITE.E5M2.F32.PACK_AB_MERGE_C R33, RZ, R200, RZ ;  /* 0x000000c8ff21723e */ /* 0x001fe400048060ff */
[----:B--2---:R-:W-:Y:S01]  /*cd70*/  F2FP.SATFINITE.E5M2.F32.PACK_AB_MERGE_C R37, RZ, R198, RZ ;  /* 0x000000c6ff25723e */ /* 0x004fe200048060ff */
[----:B------:R-:W-:Y:S01]  /*cd80*/  @!P3 STG.E.U8 desc[UR14][R24.64+0x39], R199 ;  /* 0x000039c71800b986 */ /* 0x000fe2000c10110e */
[----:B------:R-:W-:-:S03]  /*cd90*/  ISETP.LT.OR P3, PT, R41, 0x3a, !P2 ;  /* 0x0000003a2900780c */ /* 0x000fc60005761670 */
[----:B------:R-:W2:Y:S01]  /*cda0*/  LDL.LU R226, [R1+0x8] ;  /* 0x0000080001e27983 */ /* 0x000ea20000300800 */
[----:B------:R-:W-:-:S03]  /*cdb0*/  FMUL R197, R197, UR20 ;  /* 0x00000014c5c57c20 */ /* 0x000fc60008400000 */
[----:B------:R0:W-:Y:S01]  /*cdc0*/  @!P1 STG.E.U8 desc[UR14][R24.64+0x38], R33 ;  /* 0x0000382118009986 */ /* 0x0001e2000c10110e */
[----:B------:R-:W-:-:S03]  /*cdd0*/  ISETP.LT.OR P1, PT, R41, 0x41, !P5 ;  /* 0x000000412900780c */ /* 0x000fc60006f21670 */
[----:B------:R-:W4:Y:S01]  /*cde0*/  LDL.LU R225, [R1+0x4] ;  /* 0x0000040001e17983 */ /* 0x000f220000300800 */
[----:B------:R-:W-:-:S03]  /*cdf0*/  FMUL R196, R196, UR20 ;  /* 0x00000014c4c47c20 */ /* 0x000fc60008400000 */
[----:B------:R0:W-:Y:S01]  /*ce00*/  @!P6 STG.E.U8 desc[UR14][R26.64+0x38], R37 ;  /* 0x000038251a00e986 */ /* 0x0001e2000c10110e */
[----:B------:R-:W-:-:S03]  /*ce10*/  ISETP.LT.OR P6, PT, R41, 0x42, !P5 ;  /* 0x000000422900780c */ /* 0x000fc60006fc1670 */
[----:B------:R-:W3:Y:S01]  /*ce20*/  LDL.LU R224, [R1] ;  /* 0x0000000001e07983 */ /* 0x000ee20000300800 */
[----:B------:R-:W-:Y:S01]  /*ce30*/  FMUL R195, R195, UR20 ;  /* 0x00000014c3c37c20 */ /* 0x000fe20008400000 */
[----:B------:R-:W-:Y:S02]  /*ce40*/  F2FP.SATFINITE.E5M2.F32.PACK_AB_MERGE_C R197, RZ, R197, RZ ;  /* 0x000000c5ffc5723e */ /* 0x000fe400048060ff */
        /* <DEDUP_REMOVED lines=59> */
[----:B0-----:R-:W-:Y:S01]  /*d200*/  F2FP.SATFINITE.E5M2.F32.PACK_AB_MERGE_C R33, RZ, R182, RZ ;  /* 0x000000b6ff21723e */ /* 0x001fe200048060ff */
[----:B------:R-:W-:Y:S01]  /*d210*/  FMUL R179, R179, UR20 ;  /* 0x00000014b3b37c20 */ /* 0x000fe20008400000 */
[----:B------:R-:W-:Y:S01]  /*d220*/  F2FP.SATFINITE.E5M2.F32.PACK_AB_MERGE_C R181, RZ, R181, RZ ;  /* 0x000000b5ffb5723e */ /* 0x000fe200048060ff */
[----:B------:R-:W-:Y:S01]  /*d230*/  FMUL R177, R177, UR20 ;  /* 0x00000014b1b17c20 */ /* 0x000fe20008400000 */
[----:B------:R-:W-:Y:S01]  /*d240*/  F2FP.SATFINITE.E5M2.F32.PACK_AB_MERGE_C R37, RZ, R180, RZ ;  /* 0x000000b4ff25723e */ /* 0x000fe200048060ff */
[----:B------:R-:W-:Y:S01]  /*d250*/  FMUL R178, R178, UR20 ;  /* 0x00000014b2b27c20 */ /* 0x000fe20008400000 */
[----:B------:R-:W-:Y:S01]  /*d260*/  FMUL R176, R176, UR20 ;  /* 0x00000014b0b07c20 */ /* 0x000fe20008400000 */
[----:B------:R0:W-:Y:S01]  /*d270*/  @!P1 STG.E.U8 desc[UR14][R26.64+0x58], R33 ;  /* 0x000058211a009986 */ /* 0x0001e2000c10110e */
[----:B------:R-:W-:-:S03]  /*d280*/  ISETP.LT.OR P1, PT, R41, 0x61, !P2 ;  /* 0x000000612900780c */ /* 0x000fc60005721670 */
[----:B------:R-:W-:Y:S01]  /*d290*/  @!P3 STG.E.U8 desc[UR14][R26.64+0x59], R181 ;  /* 0x000059b51a00b986 */ /* 0x000fe2000c10110e */
[----:B------:R-:W-:-:S03]  /*d2a0*/  ISETP.LT.OR P3, PT, R41, 0x62, !P5 ;  /* 0x000000622900780c */ /* 0x000fc60006f61670 */
[----:B------:R0:W-:Y:S01]  /*d2b0*/  @!P6 STG.E.U8 desc[UR14][R24.64+0x60], R37 ;  /* 0x000060251800e986 */ /* 0x0001e2000c10110e */
[----:B------:R-:W-:Y:S02]  /*d2c0*/  ISETP.LT.OR P6, PT, R41, 0x62, !P2 ;  /* 0x000000622900780c */ /* 0x000fe400057c1670 */
[----:B------:R-:W-:Y:S01]  /*d2d0*/  F2FP.SATFINITE.E5M2.F32.PACK_AB_MERGE_C R179, RZ, R179, RZ ;  /* 0x000000b3ffb3723e */ /* 0x000fe200048060ff */
[----:B------:R-:W-:Y:S01]  /*d2e0*/  FMUL R175, R175, UR20 ;  /* 0x00000014afaf7c20 */ /* 0x000fe20008400000 */
[----:B------:R-:W-:Y:S01]  /*d2f0*/  F2FP.SATFINITE.E5M2.F32.PACK_AB_MERGE_C R177, RZ, R177, RZ ;  /* 0x000000b1ffb1723e */ /* 0x000fe200048060ff */
[----:B------:R-:W-:Y:S01]  /*d300*/  FMUL R174, R174, UR20 ;  /* 0x00000014aeae7c20 */ /* 0x000fe20008400000 */
[----:B-1----:R-:W-:Y:S01]  /*d310*/  F2FP.SATFINITE.E5M2.F32.PACK_AB_MERGE_C R35, RZ, R178, RZ ;  /* 0x000000b2ff23723e */ /* 0x002fe200048060ff */
[----:B------:R-:W-:Y:S01]  /*d320*/  FMUL R173, R173, UR20 ;  /* 0x00000014adad7c20 */ /* 0x000fe20008400000 */
[----:B------:R-:W-:Y:S01]  /*d330*/  FMUL R172, R172, UR20 ;  /* 0x00000014acac7c20 */ /* 0x000fe20008400000 */
[----:B------:R-:W-:Y:S01]  /*d340*/  @!P3 STG.E.U8 desc[UR14][R24.64+0x61], R179 ;  /* 0x000061b31800b986 */ /* 0x000fe2000c10110e */
[----:B------:R-:W-:-:S03]  /*d350*/  ISETP.LT.OR P3, PT, R41, 0x69, !P5 ;  /* 0x000000692900780c */ /* 0x000fc60006f61670 */
[----:B------:R-:W-:Y:S01]  /*d360*/  @!P6 STG.E.U8 desc[UR14][R26.64+0x61], R177 ;  /* 0x000061b11a00e986 */ /* 0x000fe2000c10110e */
[----:B------:R-:W-:-:S03]  /*d370*/  ISETP.LT.OR P6, PT, R41, 0x6a, !P5 ;  /* 0x0000006a2900780c */ /* 0x000fc60006fc1670 */
[----:B------:R1:W-:Y:S01]  /*d380*/  @!P1 STG.E.U8 desc[UR14][R26.64+0x60], R35 ;  /* 0x000060231a009986 */ /* 0x0003e2000c10110e */
[----:B------:R-:W-:Y:S02]  /*d390*/  ISETP.LT.OR P1, PT, R41, 0x69, !P2 ;  /* 0x000000692900780c */ /* 0x000fe40005721670 */
[----:B0-----:R-:W-:Y:S01]  /*d3a0*/  F2FP.SATFINITE.E5M2.F32.PACK_AB_MERGE_C R33, RZ, R176, RZ ;  /* 0x000000b0ff21723e */ /* 0x001fe200048060ff */
[----:B------:R-:W-:Y:S01]  /*d3b0*/  FMUL R171, R171, UR20 ;  /* 0x00000014abab7c20 */ /* 0x000fe20008400000 */
[----:B------:R-:W-:Y:S01]  /*d3c0*/  F2FP.SATFINITE.E5M2.F32.PACK_AB_MERGE_C R175, RZ, R175, RZ ;  /* 0x000000afffaf723e */ /* 0x000fe200048060ff */
[----:B------:R-:W-:Y:S01]  /*d3d0*/  FMUL R170, R170, UR20 ;  /* 0x00000014aaaa7c20 */ /* 0x000fe20008400000 */
[----:B------:R-:W-:Y:S01]  /*d3e0*/  F2FP.SATFINITE.E5M2.F32.PACK_AB_MERGE_C R37, RZ, R174, RZ ;  /* 0x000000aeff25723e */ /* 0x000fe200048060ff */
[----:B------:R0:W-:Y:S01]  /*d3f0*/  @!P3 STG.E.U8 desc[UR14][R24.64+0x68], R33 ;  /* 0x000068211800b986 */ /* 0x0001e2000c10110e */
[----:B------:R-:W-:-:S03]  /*d400*/  ISETP.LT.OR P3, PT, R41, 0x6a, !P2 ;  /* 0x0000006a2900780c */ /* 0x000fc60005761670 */
[----:B------:R-:W-:Y:S01]  /*d410*/  @!P6 STG.E.U8 desc[UR14][R24.64+0x69], R175 ;  /* 0x000069af1800e986 */ /* 0x000fe2000c10110e */
[----:B------:R-:W-:-:S03]  /*d420*/  ISETP.LT.OR P6, PT, R41, 0x71, !P5 ;  /* 0x000000712900780c */ /* 0x000fc60006fc1670 */
[----:B------:R-:W-:Y:S01]  /*d430*/  @!P1 STG.E.U8 desc[UR14][R26.64+0x68], R37 ;  /* 0x000068251a009986 */ /* 0x000fe2000c10110e */
        /* <DEDUP_REMOVED lines=11> */
[C---:B------:R-:W-:Y:S02]  /*d4f0*/  ISETP.LT.OR P1, PT, R41.reuse, 0x79, !P5 ;  /* 0x000000792900780c */ /* 0x040fe40006f21670 */
[----:B------:R-:W-:Y:S01]  /*d500*/  ISETP.LT.OR P5, PT, R41, 0x7a, !P5 ;  /* 0x0000007a2900780c */ /* 0x000fe20006fa1670 */
[----:B------:R-:W-:Y:S01]  /*d510*/  FMUL R167, R167, UR20 ;  /* 0x00000014a7a77c20 */ /* 0x000fe20008400000 */
[----:B0-----:R-:W-:Y:S01]  /*d520*/  F2FP.SATFINITE.E5M2.F32.PACK_AB_MERGE_C R33, RZ, R170, RZ ;  /* 0x000000aaff21723e */ /* 0x001fe200048060ff */
[----:B------:R-:W-:Y:S01]  /*d530*/  FMUL R166, R166, UR20 ;  /* 0x00000014a6a67c20 */ /* 0x000fe20008400000 */
[----:B------:R-:W-:Y:S01]  /*d540*/  F2FP.SATFINITE.E5M2.F32.PACK_AB_MERGE_C R169, RZ, R169, RZ ;  /* 0x000000a9ffa9723e */ /* 0x000fe200048060ff */
[----:B------:R-:W-:Y:S01]  /*d550*/  FMUL R165, R165, UR20 ;  /* 0x00000014a5a57c20 */ /* 0x000fe20008400000 */
[----:B-1----:R-:W-:Y:S01]  /*d560*/  F2FP.SATFINITE.E5M2.F32.PACK_AB_MERGE_C R35, RZ, R168, RZ ;  /* 0x000000a8ff23723e */ /* 0x002fe200048060ff */
[----:B------:R0:W-:Y:S01]  /*d570*/  @!P3 STG.E.U8 desc[UR14][R26.64+0x70], R33 ;  /* 0x000070211a00b986 */ /* 0x0001e2000c10110e */
[----:B------:R-:W-:-:S03]  /*d580*/  F2FP.SATFINITE.E5M2.F32.PACK_AB_MERGE_C R167, RZ, R167, RZ ;  /* 0x000000a7ffa7723e */ /* 0x000fc600048060ff */
[----:B------:R-:W-:Y:S01]  /*d590*/  @!P6 STG.E.U8 desc[UR14][R26.64+0x71], R169 ;  /* 0x000071a91a00e986 */ /* 0x000fe2000c10110e */
[----:B------:R-:W-:-:S03]  /*d5a0*/  ISETP.LT.OR P3, PT, R41, 0x79, !P2 ;  /* 0x000000792900780c */ /* 0x000fc60005761670 */
[----:B------:R1:W-:Y:S01]  /*d5b0*/  @!P1 STG.E.U8 desc[UR14][R24.64+0x78], R35 ;  /* 0x0000782318009986 */ /* 0x0003e2000c10110e */
[----:B------:R-:W-:Y:S02]  /*d5c0*/  ISETP.GE.AND P1, PT, R42, 0x81, PT ;  /* 0x000000812a00780c */ /* 0x000fe40003f26270 */
[C---:B------:R-:W-:Y:S01]  /*d5d0*/  ISETP.LT.OR P2, PT, R41.reuse, 0x7a, !P2 ;  /* 0x0000007a2900780c */ /* 0x040fe20005741670 */
[----:B------:R1:W-:Y:S01]  /*d5e0*/  @!P5 STG.E.U8 desc[UR14][R24.64+0x79], R167 ;  /* 0x000079a71800d986 */ /* 0x0003e2000c10110e */
[----:B------:R-:W-:Y:S01]  /*d5f0*/  ISETP.LT.OR P5, PT, R41, 0x1, !P1 ;  /* 0x000000012900780c */ /* 0x000fe20004fa1670 */
[----:B------:R-:W-:Y:S01]  /*d600*/  FMUL R164, R164, UR20 ;  /* 0x00000014a4a47c20 */ /* 0x000fe20008400000 */
[----:B0-----:R-:W-:Y:S01]  /*d610*/  F2FP.SATFINITE.E5M2.F32.PACK_AB_MERGE_C R33, RZ, R166, RZ ;  /* 0x000000a6ff21723e */ /* 0x001fe200048060ff */
[----:B------:R-:W-:Y:S01]  /*d620*/  FMUL R163, R163, UR20 ;  /* 0x00000014a3a37c20 */ /* 0x000fe20008400000 */
[----:B------:R-:W-:Y:S01]  /*d630*/  ISETP.LT.OR P6, PT, R41, 0x2, !P1 ;  /* 0x000000022900780c */ /* 0x000fe20004fc1670 */
[----:B------:R-:W-:Y:S01]  /*d640*/  FMUL R161, R161, UR20 ;  /* 0x00000014a1a17c20 */ /* 0x000fe20008400000 */
[----:B------:R-:W-:Y:S01]  /*d650*/  F2FP.SATFINITE.E5M2.F32.PACK_AB_MERGE_C R165, RZ, R165, RZ ;  /* 0x000000a5ffa5723e */ /* 0x000fe200048060ff */
[----:B------:R-:W-:Y:S01]  /*d660*/  @!P3 STG.E.U8 desc[UR14][R26.64+0x78], R33 ;  /* 0x000078211a00b986 */ /* 0x000fe2000c10110e */
[----:B-1----:R-:W-:-:S02]  /*d670*/  F2FP.SATFINITE.E5M2.F32.PACK_AB_MERGE_C R35, RZ, R164, RZ ;  /* 0x000000a4ff23723e */ /* 0x002fc400048060ff */
[----:B------:R-:W-:Y:S01]  /*d680*/  ISETP.GE.AND P3, PT, R42, 0x89, PT ;  /* 0x000000892a00780c */ /* 0x000fe20003f66270 */
[----:B------:R0:W-:Y:S01]  /*d690*/  @!P2 STG.E.U8 desc[UR14][R26.64+0x79], R165 ;  /* 0x000079a51a00a986 */ /* 0x0001e2000c10110e */
[----:B------:R-:W-:-:S03]  /*d6a0*/  F2FP.SATFINITE.E5M2.F32.PACK_AB_MERGE_C R163, RZ, R163, RZ ;  /* 0x000000a3ffa3723e */ /* 0x000fc600048060ff */
[----:B------:R-:W-:Y:S01]  /*d6b0*/  @!P5 STG.E.U8 desc[UR14][R30.64], R35 ;  /* 0x000000231e00d986 */ /* 0x000fe2000c10110e */
[C---:B------:R-:W-:Y:S02]  /*d6c0*/  ISETP.LT.OR P5, PT, R41.reuse, 0x2, !P3 ;  /* 0x000000022900780c */ /* 0x040fe40005fa1670 */
[C---:B------:R-:W-:Y:S01]  /*d6d0*/  ISETP.LT.OR P2, PT, R41.reuse, 0x1, !P3 ;  /* 0x000000012900780c */ /* 0x040fe20005f41670 */
        /* <DEDUP_REMOVED lines=18> */
[----:B------:R-:W-:Y:S01]  /*d800*/  F2FP.SATFINITE.E5M2.F32.PACK_AB_MERGE_C R33, RZ, R158, RZ ;  /* 0x0000009eff21723e */ /* 0x000fe200048060ff */
        /* <DEDUP_REMOVED lines=13> */
[----:B-1----:R-:W-:Y:S01]  /*d8e0*/  F2FP.SATFINITE.E5M2.F32.PACK_AB_MERGE_C R27, RZ, R154, RZ ;  /* 0x0000009aff1b723e */ /* 0x002fe200048060ff */
        /* <DEDUP_REMOVED lines=9> */
[----:B------:R-:W-:Y:S01]  /*d980*/  F2FP.SATFINITE.E5M2.F32.PACK_AB_MERGE_C R33, RZ, R152, RZ ;  /* 0x00000098ff21723e */ /* 0x000fe200048060ff */
[----:B------:R-:W-:Y:S01]  /*d990*/  FMUL R22, R22, UR20 ;  /* 0x0000001416167c20 */ /* 0x000fe20008400000 */
[----:B------:R-:W-:Y:S01]  /*d9a0*/  F2FP.SATFINITE.E5M2.F32.PACK_AB_MERGE_C R23, RZ, R23, RZ ;  /* 0x00000017ff17723e */ /* 0x000fe200048060ff */
[----:B------:R-:W-:Y:S01]  /*d9b0*/  @!P5 STG.E.U8 desc[UR14][R28.64+0x11], R153 ;  /* 0x000011991c00d986 */ /* 0x000fe2000c10110e */
[----:B------:R-:W-:-:S03]  /*d9c0*/  ISETP.LT.OR P5, PT, R41, 0x1a, !P3 ;  /* 0x0000001a2900780c */ /* 0x000fc60005fa1670 */
[----:B------:R-:W-:Y:S01]  /*d9d0*/  @!P2 STG.E.U8 desc[UR14][R30.64+0x18], R33 ;  /* 0x000018211e00a986 */ /* 0x000fe2000c10110e */
[----:B------:R-:W-:-:S03]  /*d9e0*/  ISETP.LT.OR P2, PT, R41, 0x19, !P3 ;  /* 0x000000192900780c */ /* 0x000fc60005f41670 */
[----:B------:R1:W-:Y:S01]  /*d9f0*/  @!P6 STG.E.U8 desc[UR14][R30.64+0x19], R23 ;  /* 0x000019171e00e986 */ /* 0x0003e2000c10110e */
[----:B------:R-:W-:Y:S01]  /*da00*/  ISETP.LT.OR P6, PT, R41, 0x21, !P1 ;  /* 0x000000212900780c */ /* 0x000fe20004fc1670 */
[----:B------:R-:W-:Y:S01]  /*da10*/  FMUL R20, R20, UR20 ;  /* 0x0000001414147c20 */ /* 0x000fe20008400000 */
[----:B------:R-:W-:Y:S01]  /*da20*/  F2FP.SATFINITE.E5M2.F32.PACK_AB_MERGE_C R21, RZ, R21, RZ ;  /* 0x00000015ff15723e */ /* 0x000fe200048060ff */
[----:B------:R-:W-:Y:S01]  /*da30*/  FMUL R19, R19, UR20 ;  /* 0x0000001413137c20 */ /* 0x000fe20008400000 */
[----:B0-----:R-:W-:Y:S01]  /*da40*/  F2FP.SATFINITE.E5M2.F32.PACK_AB_MERGE_C R25, RZ, R22, RZ ;  /* 0x00000016ff19723e */ /* 0x001fe200048060ff */
[----:B------:R-:W-:Y:S01]  /*da50*/  FMUL R18, R18, UR20 ;  /* 0x0000001412127c20 */ /* 0x000fe20008400000 */
[----:B-1----:R-:W-:Y:S01]  /*da60*/  F2FP.SATFINITE.E5M2.F32.PACK_AB_MERGE_C R27, RZ, R20, RZ ;  /* 0x00000014ff1b723e */ /* 0x002fe200048060ff */
[----:B------:R0:W-:Y:S01]  /*da70*/  @!P5 STG.E.U8 desc[UR14][R28.64+0x19], R21 ;  /* 0x000019151c00d986 */ /* 0x0001e2000c10110e */
[----:B------:R-:W-:-:S03]  /*da80*/  ISETP.LT.OR P5, PT, R41, 0x22, !P1 ;  /* 0x000000222900780c */ /* 0x000fc60004fa1670 */
[----:B------:R-:W-:Y:S01]  /*da90*/  @!P2 STG.E.U8 desc[UR14][R28.64+0x18], R25 ;  /* 0x000018191c00a986 */ /* 0x000fe2000c10110e */
[----:B------:R-:W-:-:S03]  /*daa0*/  ISETP.LT.OR P2, PT, R41, 0x21, !P3 ;  /* 0x000000212900780c */ /* 0x000fc60005f41670 */
[----:B------:R-:W-:Y:S01]  /*dab0*/  @!P6 STG.E.U8 desc[UR14][R30.64+0x20], R27 ;  /* 0x0000201b1e00e986 */ /* 0x000fe2000c10110e */
[----:B------:R-:W-:Y:S01]  /*dac0*/  ISETP.LT.OR P6, PT, R41, 0x22, !P3 ;  /* 0x000000222900780c */ /* 0x000fe20005fc1670 */
[----:B------:R-:W-:Y:S01]  /*dad0*/  FMUL R17, R17, UR20 ;  /* 0x0000001411117c20 */ /* 0x000fe20008400000 */
[----:B------:R-:W-:Y:S01]  /*dae0*/  F2FP.SATFINITE.E5M2.F32.PACK_AB_MERGE_C R19, RZ, R19, RZ ;  /* 0x00000013ff13723e */ /* 0x000fe200048060ff */
        /* <DEDUP_REMOVED lines=25> */
[----:B--2---:R-:W-:Y:S01]  /*dc80*/  F2FP.SATFINITE.E5M2.F32.PACK_AB_MERGE_C R17, RZ, R12, RZ ;  /* 0x0000000cff11723e */ /* 0x004fe200048060ff */
        /* <DEDUP_REMOVED lines=12> */
[----:B------:R-:W4:Y:S01]  /*dd50*/  LDL.LU R222, [R1+0x14] ;  /* 0x0000140001de7983 */ /* 0x000f220000300800 */
[----:B-1----:R-:W-:-:S03]  /*dd60*/  F2FP.SATFINITE.E5M2.F32.PACK_AB_MERGE_C R13, RZ, R8, RZ ;  /* 0x00000008ff0d723e */ /* 0x002fc600048060ff */
        /* <DEDUP_REMOVED lines=8> */
[----:B------:R-:W4:Y:S01]  /*ddf0*/  LDL.LU R223, [R1+0x10] ;  /* 0x0000100001df7983 */ /* 0x000f220000300800 */
[----:B------:R-:W-:Y:S01]  /*de00*/  FMUL R6, R6, UR20 ;  /* 0x0000001406067c20 */ /* 0x000fe20008400000 */
[----:B-----5:R-:W-:Y:S01]  /*de10*/  FMUL R2, R2, UR20 ;  /* 0x0000001402027c20 */ /* 0x020fe20008400000 */
[----:B------:R-:W-:Y:S01]  /*de20*/  F2FP.SATFINITE.E5M2.F32.PACK_AB_MERGE_C R5, RZ, R5, RZ ;  /* 0x00000005ff05723e */ /* 0x000fe200048060ff */
[----:B------:R1:W-:Y:S01]  /*de30*/  @!P5 STG.E.U8 desc[UR14][R30.64+0x39], R7 ;  /* 0x000039071e00d986 */ /* 0x0003e2000c10110e */
[----:B------:R-:W-:Y:S01]  /*de40*/  FMUL R3, R3, UR20 ;  /* 0x0000001403037c20 */ /* 0x000fe20008400000 */
[----:B--2---:R-:W-:Y:S01]  /*de50*/  F2FP.SATFINITE.E5M2.F32.PACK_AB_MERGE_C R11, RZ, R6, RZ ;  /* 0x00000006ff0b723e */ /* 0x004fe200048060ff */
[----:B------:R-:W-:Y:S01]  /*de60*/  FMUL R0, R0, UR20 ;  /* 0x0000001400007c20 */ /* 0x000fe20008400000 */
[----:B------:R-:W2:Y:S01]  /*de70*/  LDL.LU R221, [R1+0x18] ;  /* 0x0000180001dd7983 */ /* 0x000ea20000300800 */
[----:B------:R-:W-:Y:S01]  /*de80*/  ISETP.LT.OR P5, PT, R41, 0x42, !P1 ;  /* 0x000000422900780c */ /* 0x000fe20004fa1670 */
[----:B------:R-:W-:Y:S01]  /*de90*/  FMUL R4, R4, UR20 ;  /* 0x0000001404047c20 */ /* 0x000fe20008400000 */
[----:B0-----:R-:W-:Y:S01]  /*dea0*/  F2FP.SATFINITE.E5M2.F32.PACK_AB_MERGE_C R13, RZ, R3, RZ ;  /* 0x00000003ff0d723e */ /* 0x001fe200048060ff */
[----:B------:R0:W-:Y:S01]  /*deb0*/  @!P6 STG.E.U8 desc[UR14][R28.64+0x39], R5 ;  /* 0x000039051c00e986 */ /* 0x0001e2000c10110e */
[----:B-1----:R-:W-:Y:S01]  /*dec0*/  F2FP.SATFINITE.E5M2.F32.PACK_AB_MERGE_C R7, RZ, R2, RZ ;  /* 0x00000002ff07723e */ /* 0x002fe200048060ff */
[----:B---3--:R-:W-:-:S02]  /*ded0*/  FMUL R2, R224, UR20 ;  /* 0x00000014e0027c20 */ /* 0x008fc40008400000 */
[----:B------:R1:W-:Y:S01]  /*dee0*/  @!P2 STG.E.U8 desc[UR14][R28.64+0x38], R11 ;  /* 0x0000380b1c00a986 */ /* 0x0003e2000c10110e */
[----:B----4-:R-:W-:Y:S01]  /*def0*/  FMUL R3, R225, UR20 ;  /* 0x00000014e1037c20 */ /* 0x010fe20008400000 */
[C---:B------:R-:W-:Y:S02]  /*df00*/  ISETP.LT.OR P2, PT, R41.reuse, 0x41, !P1 ;  /* 0x000000412900780c */ /* 0x040fe40004f41670 */
[----:B------:R-:W3:Y:S01]  /*df10*/  LDL.LU R224, [R1+0x1c] ;  /* 0x00001c0001e07983 */ /* 0x000ee20000300800 */
[----:B------:R-:W-:Y:S02]  /*df20*/  F2FP.SATFINITE.E5M2.F32.PACK_AB_MERGE_C R9, RZ, R4, RZ ;  /* 0x00000004ff09723e */ /* 0x000fe400048060ff */
[----:B0-----:R-:W-:Y:S01]  /*df30*/  F2FP.SATFINITE.E5M2.F32.PACK_AB_MERGE_C R5, RZ, R0, RZ ;  /* 0x00000000ff05723e */ /* 0x001fe200048060ff */
[----:B------:R-:W4:Y:S01]  /*df40*/  LDL.LU R225, [R1+0x20] ;  /* 0x0000200001e17983 */ /* 0x000f220000300800 */
[----:B------:R-:W-:Y:S01]  /*df50*/  FMUL R0, R226, UR20 ;  /* 0x00000014e2007c20 */ /* 0x000fe20008400000 */
[----:B------:R-:W-:-:S02]  /*df60*/  ISETP.LT.OR P6, PT, R41, 0x41, !P3 ;  /* 0x000000412900780c */ /* 0x000fc40005fc1670 */
[----:B-1----:R-:W-:Y:S01]  /*df70*/  F2FP.SATFINITE.E5M2.F32.PACK_AB_MERGE_C R11, RZ, R2, RZ ;  /* 0x00000002ff0b723e */ /* 0x002fe200048060ff */
[----:B------:R-:W4:Y:S01]  /*df80*/  LDL.LU R226, [R1+0x24] ;  /* 0x0000240001e27983 */ /* 0x000f220000300800 */
[----:B------:R-:W-:-:S03]  /*df90*/  FMUL R2, R227, UR20 ;  /* 0x00000014e3027c20 */ /* 0x000fc60008400000 */
[----:B------:R-:W4:Y:S04]  /*dfa0*/  LDL.LU R227, [R1+0x28] ;  /* 0x0000280001e37983 */ /* 0x000f280000300800 */
[----:B------:R-:W-:Y:S01]  /*dfb0*/  @!P5 STG.E.U8 desc[UR14][R30.64+0x41], R13 ;  /* 0x0000410d1e00d986 */ /* 0x000fe2000c10110e */
[----:B------:R-:W-:-:S03]  /*dfc0*/  ISETP.LT.OR P5, PT, R41, 0x42, !P3 ;  /* 0x000000422900780c */ /* 0x000fc60005fa1670 */
[----:B------:R0:W-:Y:S01]  /*dfd0*/  @!P2 STG.E.U8 desc[UR14][R30.64+0x40], R9 ;  /* 0x000040091e00a986 */ /* 0x0001e2000c10110e */
[----:B------:R-:W-:-:S03]  /*dfe0*/  ISETP.LT.OR P2, PT, R41, 0x49, !P1 ;  /* 0x000000492900780c */ /* 0x000fc60004f41670 */
[----:B------:R1:W-:Y:S01]  /*dff0*/  @!P6 STG.E.U8 desc[UR14][R28.64+0x40], R7 ;  /* 0x000040071c00e986 */ /* 0x0003e2000c10110e */
[----:B------:R-:W-:-:S03]  /*e000*/  ISETP.LT.OR P6, PT, R41, 0x4a, !P1 ;  /* 0x0000004a2900780c */ /* 0x000fc60004fc1670 */
[----:B------:R-:W4:Y:S04]  /*e010*/  LDL.LU R220, [R1+0x2c] ;  /* 0x00002c0001dc7983 */ /* 0x000f280000300800 */
[----:B------:R2:W-:Y:S01]  /*e020*/  @!P5 STG.E.U8 desc[UR14][R28.64+0x41], R5 ;  /* 0x000041051c00d986 */ /* 0x0005e2000c10110e */
[----:B0-----:R-:W-:-:S03]  /*e030*/  F2FP.SATFINITE.E5M2.F32.PACK_AB_MERGE_C R9, RZ, R3, RZ ;  /* 0x00000003ff09723e */ /* 0x001fc600048060ff */
[----:B------:R-:W-:Y:S01]  /*e040*/  @!P2 STG.E.U8 desc[UR14][R30.64+0x48], R11 ;  /* 0x0000480b1e00a986 */ /* 0x000fe2000c10110e */
[----:B------:R-:W-:Y:S02]  /*e050*/  ISETP.LT.OR P2, PT, R41, 0x49, !P3 ;  /* 0x000000492900780c */ /* 0x000fe40005f41670 */
[----:B-1----:R-:W-:Y:S02]  /*e060*/  F2FP.SATFINITE.E5M2.F32.PACK_AB_MERGE_C R7, RZ, R0, RZ ;  /* 0x00000000ff07723e */ /* 0x002fe400048060ff */
[----:B------:R-:W-:Y:S01]  /*e070*/  F2FP.SATFINITE.E5M2.F32.PACK_AB_MERGE_C R13, RZ, R2, RZ ;  /* 0x00000002ff0d723e */ /* 0x000fe200048060ff */
[----:B------:R0:W-:Y:S08]  /*e080*/  @!P6 STG.E.U8 desc[UR14][R30.64+0x49], R9 ;  /* 0x000049091e00e986 */ /* 0x0001f0000c10110e */
[----:B------:R1:W-:Y:S01]  /*e090*/  @!P2 STG.E.U8 desc[UR14][R28.64+0x48], R7 ;  /* 0x000048071c00a986 */ /* 0x0003e2000c10110e */
[----:B------:R-:W-:Y:S01]  /*e0a0*/  FMUL R0, R222, UR20 ;  /* 0x00000014de007c20 */ /* 0x000fe20008400000 */
[----:B------:R-:W-:-:S02]  /*e0b0*/  FMUL R3, R223, UR20 ;  /* 0x00000014df037c20 */ /* 0x000fc40008400000 */
[----:B------:R-:W4:Y:S03]  /*e0c0*/  LDL.LU R223, [R1+0x30] ;  /* 0x0000300001df7983 */ /* 0x000f260000300800 */
[----:B--2---:R-:W-:Y:S01]  /*e0d0*/  F2FP.SATFINITE.E5M2.F32.PACK_AB_MERGE_C R5, RZ, R3, RZ ;  /* 0x00000003ff05723e */ /* 0x004fe200048060ff */
[----:B------:R-:W2:Y:S01]  /*e0e0*/  LDL.LU R222, [R1+0x34] ;  /* 0x0000340001de7983 */ /* 0x000ea20000300800 */
[----:B------:R-:W-:Y:S01]  /*e0f0*/  FMUL R2, R221, UR20 ;  /* 0x00000014dd027c20 */ /* 0x000fe20008400000 */
[----:B0-----:R-:W-:-:S04]  /*e100*/  F2FP.SATFINITE.E5M2.F32.PACK_AB_MERGE_C R9, RZ, R0, RZ ;  /* 0x00000000ff09723e */ /* 0x001fc800048060ff */
[----:B------:R-:W-:Y:S01]  /*e110*/  F2FP.SATFINITE.E5M2.F32.PACK_AB_MERGE_C R11, RZ, R2, RZ ;  /* 0x00000002ff0b723e */ /* 0x000fe200048060ff */
[----:B---3--:R-:W-:Y:S02]  /*e120*/  FMUL R3, R224, UR20 ;  /* 0x00000014e0037c20 */ /* 0x008fe40008400000 */
[----:B------:R-:W3:Y:S01]  /*e130*/  LDL.LU R224, [R1+0x38] ;  /* 0x0000380001e07983 */ /* 0x000ee20000300800 */
[----:B----4-:R-:W-:Y:S02]  /*e140*/  FMUL R0, R225, UR20 ;  /* 0x00000014e1007c20 */ /* 0x010fe40008400000 */
[----:B-1----:R-:W-:Y:S01]  /*e150*/  F2FP.SATFINITE.E5M2.F32.PACK_AB_MERGE_C R7, RZ, R3, RZ ;  /* 0x00000003ff07723e */ /* 0x002fe200048060ff */
[----:B------:R-:W4:Y:S01]  /*e160*/  LDL.LU R225, [R1+0x3c] ;  /* 0x00003c0001e17983 */ /* 0x000f220000300800 */
[----:B------:R-:W-:-:S03]  /*e170*/  FMUL R2, R226, UR20 ;  /* 0x00000014e2027c20 */ /* 0x000fc60008400000 */
[----:B------:R-:W4:Y:S01]  /*e180*/  LDL.LU R226, [R1+0x40] ;  /* 0x0000400001e27983 */ /* 0x000f220000300800 */
[----:B------:R-:W-:-:S03]  /*e190*/  FMUL R3, R227, UR20 ;  /* 0x00000014e3037c20 */ /* 0x000fc60008400000 */
[----:B------:R-:W4:Y:S01]  /*e1a0*/  LDL.LU R227, [R1+0x44] ;  /* 0x0000440001e37983 */ /* 0x000f220000300800 */
[C---:B------:R-:W-:Y:S02]  /*e1b0*/  ISETP.LT.OR P5, PT, R41.reuse, 0x4a, !P3 ;  /* 0x0000004a2900780c */ /* 0x040fe40005fa1670 */
[C---:B------:R-:W-:Y:S01]  /*e1c0*/  ISETP.LT.OR P6, PT, R41.reuse, 0x51, !P1 ;  /* 0x000000512900780c */ /* 0x040fe20004fc1670 */
[----:B------:R-:W4:Y:S01]  /*e1d0*/  LDL.LU R218, [R1+0x48] ;  /* 0x0000480001da7983 */ /* 0x000f220000300800 */
[----:B------:R-:W-:-:S03]  /*e1e0*/  ISETP.LT.OR P2, PT, R41, 0x51, !P3 ;  /* 0x000000512900780c */ /* 0x000fc60005f41670 */
[----:B------:R-:W4:Y:S04]  /*e1f0*/  LDL.LU R219, [R1+0x4c] ;  /* 0x00004c0001db7983 */ /* 0x000f280000300800 */
[----:B------:R-:W4:Y:S04]  /*e200*/  LDL.LU R221, [R1+0x50] ;  /* 0x0000500001dd7983 */ /* 0x000f280000300800 */
[----:B------:R0:W-:Y:S01]  /*e210*/  @!P5 STG.E.U8 desc[UR14][R28.64+0x49], R13 ;  /* 0x0000490d1c00d986 */ /* 0x0001e2000c10110e */
[----:B------:R-:W-:-:S03]  /*e220*/  ISETP.LT.OR P5, PT, R41, 0x52, !P1 ;  /* 0x000000522900780c */ /* 0x000fc60004fa1670 */
[----:B------:R1:W-:Y:S01]  /*e230*/  @!P6 STG.E.U8 desc[UR14][R30.64+0x50], R5 ;  /* 0x000050051e00e986 */ /* 0x0003e2000c10110e */
[----:B------:R-:W-:Y:S02]  /*e240*/  ISETP.LT.OR P6, PT, R41, 0x52, !P3 ;  /* 0x000000522900780c */ /* 0x000fe40005fc1670 */
[----:B0-----:R-:W-:-:S07]  /*e250*/  F2FP.SATFINITE.E5M2.F32.PACK_AB_MERGE_C R13, RZ, R2, RZ ;  /* 0x00000002ff0d723e */ /* 0x001fce00048060ff */
[----:B------:R0:W-:Y:S01]  /*e260*/  @!P5 STG.E.U8 desc[UR14][R30.64+0x51], R9 ;  /* 0x000051091e00d986 */ /* 0x0001e2000c10110e */
[C---:B------:R-:W-:Y:S02]  /*e270*/  ISETP.LT.OR P5, PT, R41.reuse, 0x5a, !P1 ;  /* 0x0000005a2900780c */ /* 0x040fe40004fa1670 */
[----:B-1----:R-:W-:Y:S01]  /*e280*/  F2FP.SATFINITE.E5M2.F32.PACK_AB_MERGE_C R5, RZ, R0, RZ ;  /* 0x00000000ff05723e */ /* 0x002fe200048060ff */
[----:B------:R-:W-:Y:S01]  /*e290*/  @!P2 STG.E.U8 desc[UR14][R28.64+0x50], R11 ;  /* 0x0000500b1c00a986 */ /* 0x000fe2000c10110e */
[C---:B------:R-:W-:Y:S01]  /*e2a0*/  ISETP.LT.OR P2, PT, R41.reuse, 0x59, !P1 ;  /* 0x000000592900780c */ /* 0x040fe20004f41670 */
[----:B------:R-:W-:Y:S02]  /*e2b0*/  FMUL R0, R220, UR20 ;  /* 0x00000014dc007c20 */ /* 0x000fe40008400000 */
[----:B------:R1:W-:Y:S01]  /*e2c0*/  @!P6 STG.E.U8 desc[UR14][R28.64+0x51], R7 ;  /* 0x000051071c00e986 */ /* 0x0003e2000c10110e */
[----:B------:R-:W-:-:S03]  /*e2d0*/  ISETP.LT.OR P6, PT, R41, 0x59, !P3 ;  /* 0x000000592900780c */ /* 0x000fc60005fc1670 */
[----:B------:R-:W4:Y:S01]  /*e2e0*/  LDL.LU R220, [R1+0x54] ;  /* 0x0000540001dc7983 */ /* 0x000f220000300800 */
[----:B0-----:R-:W-:-:S03]  /*e2f0*/  F2FP.SATFINITE.E5M2.F32.PACK_AB_MERGE_C R9, RZ, R3, RZ ;  /* 0x00000003ff09723e */ /* 0x001fc600048060ff */
[----:B------:R-:W-:Y:S01]  /*e300*/  @!P5 STG.E.U8 desc[UR14][R30.64+0x59], R13 ;  /* 0x0000590d1e00d986 */ /* 0x000fe2000c10110e */
[----:B-1----:R-:W-:-:S03]  /*e310*/  F2FP.SATFINITE.E5M2.F32.PACK_AB_MERGE_C R7, RZ, R0, RZ ;  /* 0x00000000ff07723e */ /* 0x002fc600048060ff */
[----:B------:R0:W-:Y:S04]  /*e320*/  @!P2 STG.E.U8 desc[UR14][R30.64+0x58], R5 ;  /* 0x000058051e00a986 */ /* 0x0001e8000c10110e */
[----:B------:R1:W-:Y:S01]  /*e330*/  @!P6 STG.E.U8 desc[UR14][R28.64+0x58], R9 ;  /* 0x000058091c00e986 */ /* 0x0003e2000c10110e */
[----:B------:R-:W-:-:S03]  /*e340*/  FMUL R2, R223, UR20 ;  /* 0x00000014df027c20 */ /* 0x000fc60008400000 */
[----:B------:R-:W4:Y:S01]  /*e350*/  LDL.LU R223, [R1+0x58] ;  /* 0x0000580001df7983 */ /* 0x000f220000300800 */
[----:B--2---:R-:W-:Y:S01]  /*e360*/  FMUL R3, R222, UR20 ;  /* 0x00000014de037c20 */ /* 0x004fe20008400000 */
[----:B------:R-:W-:Y:S02]  /*e370*/  F2FP.SATFINITE.E5M2.F32.PACK_AB_MERGE_C R11, RZ, R2, RZ ;  /* 0x00000002ff0b723e */ /* 0x000fe400048060ff */
[----:B------:R-:W2:Y:S02]  /*e380*/  LDL.LU R222, [R1+0x5c] ;  /* 0x00005c0001de7983 */ /* 0x000ea40000300800 */
[----:B0-----:R-:W-:Y:S01]  /*e390*/  F2FP.SATFINITE.E5M2.F32.PACK_AB_MERGE_C R5, RZ, R3, RZ ;  /* 0x00000003ff05723e */ /* 0x001fe200048060ff */
[----:B---3--:R-:W-:Y:S02]  /*e3a0*/  FMUL R0, R224, UR20 ;  /* 0x00000014e0007c20 */ /* 0x008fe40008400000 */
[----:B------:R-:W3:Y:S01]  /*e3b0*/  LDL.LU R224, [R1+0x60] ;  /* 0x0000600001e07983 */ /* 0x000ee20000300800 */
[----:B----4-:R-:W-:-:S02]  /*e3c0*/  FMUL R2, R225, UR20 ;  /* 0x00000014e1027c20 */ /* 0x010fc40008400000 */
[----:B-1----:R-:W-:Y:S01]  /*e3d0*/  F2FP.SATFINITE.E5M2.F32.PACK_AB_MERGE_C R9, RZ, R0, RZ ;  /* 0x00000000ff09723e */ /* 0x002fe200048060ff */
[----:B------:R-:W4:Y:S01]  /*e3e0*/  LDL.LU R225, [R1+0x64] ;  /* 0x0000640001e17983 */ /* 0x000f220000300800 */
[----:B------:R-:W-:-:S03]  /*e3f0*/  FMUL R3, R226, UR20 ;  /* 0x00000014e2037c20 */ /* 0x000fc60008400000 */
[----:B------:R-:W4:Y:S01]  /*e400*/  LDL.LU R226, [R1+0x68] ;  /* 0x0000680001e27983 */ /* 0x000f220000300800 */
[----:B------:R-:W-:-:S03]  /*e410*/  FMUL R0, R227, UR20 ;  /* 0x00000014e3007c20 */ /* 0x000fc60008400000 */
[----:B------:R-:W4:Y:S01]  /*e420*/  LDL.LU R227, [R1+0x6c] ;  /* 0x00006c0001e37983 */ /* 0x000f220000300800 */
[C---:B------:R-:W-:Y:S02]  /*e430*/  ISETP.LT.OR P5, PT, R41.reuse, 0x5a, !P3 ;  /* 0x0000005a2900780c */ /* 0x040fe40005fa1670 */
[C---:B------:R-:W-:Y:S02]  /*e440*/  ISETP.LT.OR P2, PT, R41.reuse, 0x61, !P1 ;  /* 0x000000612900780c */ /* 0x040fe40004f41670 */
[----:B------:R-:W-:-:S09]  /*e450*/  ISETP.LT.OR P6, PT, R41, 0x62, !P1 ;  /* 0x000000622900780c */ /* 0x000fd20004fc1670 */
[----:B------:R0:W-:Y:S01]  /*e460*/  @!P5 STG.E.U8 desc[UR14][R28.64+0x59], R7 ;  /* 0x000059071c00d986 */ /* 0x0001e2000c10110e */
[----:B------:R-:W-:-:S03]  /*e470*/  ISETP.LT.OR P5, PT, R41, 0x62, !P3 ;  /* 0x000000622900780c */ /* 0x000fc60005fa1670 */
[----:B------:R-:W-:Y:S01]  /*e480*/  @!P2 STG.E.U8 desc[UR14][R30.64+0x60], R11 ;  /* 0x0000600b1e00a986 */ /* 0x000fe2000c10110e */
[----:B------:R-:W-:-:S03]  /*e490*/  ISETP.LT.OR P2, PT, R41, 0x61, !P3 ;  /* 0x000000612900780c */ /* 0x000fc60005f41670 */
[----:B------:R1:W-:Y:S01]  /*e4a0*/  @!P6 STG.E.U8 desc[UR14][R30.64+0x61], R5 ;  /* 0x000061051e00e986 */ /* 0x0003e2000c10110e */
[----:B------:R-:W-:Y:S02]  /*e4b0*/  ISETP.LT.OR P6, PT, R41, 0x69, !P1 ;  /* 0x000000692900780c */ /* 0x000fe40004fc1670 */
[----:B------:R-:W-:Y:S02]  /*e4c0*/  F2FP.SATFINITE.E5M2.F32.PACK_AB_MERGE_C R13, RZ, R2, RZ ;  /* 0x00000002ff0d723e */ /* 0x000fe400048060ff */
[----:B0-----:R-:W-:-:S03]  /*e4d0*/  F2FP.SATFINITE.E5M2.F32.PACK_AB_MERGE_C R7, RZ, R3, RZ ;  /* 0x00000003ff07723e */ /* 0x001fc600048060ff */
[----:B------:R-:W-:Y:S01]  /*e4e0*/  @!P5 STG.E.U8 desc[UR14][R28.64+0x61], R13 ;  /* 0x0000610d1c00d986 */ /* 0x000fe2000c10110e */
[----:B------:R-:W-:-:S03]  /*e4f0*/  ISETP.LT.OR P5, PT, R41, 0x6a, !P1 ;  /* 0x0000006a2900780c */ /* 0x000fc60004fa1670 */
[----:B------:R0:W-:Y:S01]  /*e500*/  @!P2 STG.E.U8 desc[UR14][R28.64+0x60], R9 ;  /* 0x000060091c00a986 */ /* 0x0001e2000c10110e */
[----:B------:R-:W-:-:S03]  /*e510*/  ISETP.LT.OR P2, PT, R41, 0x69, !P3 ;  /* 0x000000692900780c */ /* 0x000fc60005f41670 */
[----:B------:R0:W-:Y:S01]  /*e520*/  @!P6 STG.E.U8 desc[UR14][R30.64+0x68], R7 ;  /* 0x000068071e00e986 */ /* 0x0001e2000c10110e */
[----:B------:R-:W-:Y:S01]  /*e530*/  ISETP.LT.OR P6, PT, R41, 0x6a, !P3 ;  /* 0x0000006a2900780c */ /* 0x000fe20005fc1670 */
[----:B------:R-:W-:Y:S01]  /*e540*/  FMUL R2, R218, UR20 ;  /* 0x00000014da027c20 */ /* 0x000fe20008400000 */
[----:B------:R-:W-:Y:S01]  /*e550*/  FMUL R3, R219, UR20 ;  /* 0x00000014db037c20 */ /* 0x000fe20008400000 */
[----:B-1----:R-:W-:-:S03]  /*e560*/  F2FP.SATFINITE.E5M2.F32.PACK_AB_MERGE_C R5, RZ, R0, RZ ;  /* 0x00000000ff05723e */ /* 0x002fc600048060ff */
[----:B------:R-:W-:Y:S02]  /*e570*/  F2FP.SATFINITE.E5M2.F32.PACK_AB_MERGE_C R11, RZ, R2, RZ ;  /* 0x00000002ff0b723e */ /* 0x000fe400048060ff */
[----:B0-----:R-:W-:Y:S01]  /*e580*/  F2FP.SATFINITE.E5M2.F32.PACK_AB_MERGE_C R9, RZ, R3, RZ ;  /* 0x00000003ff09723e */ /* 0x001fe200048060ff */
[----:B------:R-:W-:Y:S01]  /*e590*/  @!P5 STG.E.U8 desc[UR14][R30.64+0x69], R5 ;  /* 0x000069051e00d986 */ /* 0x000fe2000c10110e */
[----:B------:R-:W-:-:S03]  /*e5a0*/  ISETP.LT.OR P5, PT, R41, 0x71, !P3 ;  /* 0x000000712900780c */ /* 0x000fc60005fa1670 */
[----:B------:R-:W-:Y:S01]  /*e5b0*/  @!P2 STG.E.U8 desc[UR14][R28.64+0x68], R11 ;  /* 0x0000680b1c00a986 */ /* 0x000fe2000c10110e */
[----:B------:R-:W-:-:S03]  /*e5c0*/  ISETP.LT.OR P2, PT, R41, 0x71, !P1 ;  /* 0x000000712900780c */ /* 0x000fc60004f41670 */
[----:B------:R-:W-:Y:S01]  /*e5d0*/  @!P6 STG.E.U8 desc[UR14][R28.64+0x69], R9 ;  /* 0x000069091c00e986 */ /* 0x000fe2000c10110e */
[----:B------:R-:W-:Y:S01]  /*e5e0*/  ISETP.LT.OR P6, PT, R41, 0x72, !P1 ;  /* 0x000000722900780c */ /* 0x000fe20004fc1670 */
[----:B------:R-:W-:Y:S01]  /*e5f0*/  FMUL R0, R221, UR20 ;  /* 0x00000014dd007c20 */ /* 0x000fe20008400000 */
[----:B------:R-:W-:-:S04]  /*e600*/  FMUL R2, R220, UR20 ;  /* 0x00000014dc027c20 */ /* 0x000fc80008400000 */
[----:B------:R-:W-:Y:S02]  /*e610*/  F2FP.SATFINITE.E5M2.F32.PACK_AB_MERGE_C R7, RZ, R0, RZ ;  /* 0x00000000ff07723e */ /* 0x000fe400048060ff */
[----:B------:R-:W-:-:S03]  /*e620*/  F2FP.SATFINITE.E5M2.F32.PACK_AB_MERGE_C R13, RZ, R2, RZ ;  /* 0x00000002ff0d723e */ /* 0x000fc600048060ff */
[----:B------:R0:W-:Y:S01]  /*e630*/  @!P2 STG.E.U8 desc[UR14][R30.64+0x70], R7 ;  /* 0x000070071e00a986 */ /* 0x0001e2000c10110e */
[----:B------:R-:W-:-:S03]  /*e640*/  ISETP.LT.OR P2, PT, R41, 0x79, !P1 ;  /* 0x000000792900780c */ /* 0x000fc60004f41670 */
[----:B------:R1:W-:Y:S01]  /*e650*/  @!P6 STG.E.U8 desc[UR14][R30.64+0x71], R13 ;  /* 0x0000710d1e00e986 */ /* 0x0003e2000c10110e */
[C---:B------:R-:W-:Y:S02]  /*e660*/  ISETP.LT.OR P6, PT, R41.reuse, 0x72, !P3 ;  /* 0x000000722900780c */ /* 0x040fe40005fc1670 */
[----:B------:R-:W-:Y:S01]  /*e670*/  ISETP.LT.OR P1, PT, R41, 0x7a, !P1 ;  /* 0x0000007a2900780c */ /* 0x000fe20004f21670 */
[----:B------:R-:W-:-:S05]  /*e680*/  FMUL R3, R223, UR20 ;  /* 0x00000014df037c20 */ /* 0x000fca0008400000 */
[----:B------:R-:W-:Y:S01]  /*e690*/  F2FP.SATFINITE.E5M2.F32.PACK_AB_MERGE_C R15, RZ, R3, RZ ;  /* 0x00000003ff0f723e */ /* 0x000fe200048060ff */
[----:B--2---:R-:W-:-:S04]  /*e6a0*/  FMUL R0, R222, UR20 ;  /* 0x00000014de007c20 */ /* 0x004fc80008400000 */
[----:B------:R1:W-:Y:S01]  /*e6b0*/  @!P5 STG.E.U8 desc[UR14][R28.64+0x70], R15 ;  /* 0x0000700f1c00d986 */ /* 0x0003e2000c10110e */
[C---:B------:R-:W-:Y:S02]  /*e6c0*/  ISETP.LT.OR P5, PT, R41.reuse, 0x79, !P3 ;  /* 0x000000792900780c */ /* 0x040fe40005fa1670 */
[----:B------:R-:W-:Y:S02]  /*e6d0*/  ISETP.LT.OR P3, PT, R41, 0x7a, !P3 ;  /* 0x0000007a2900780c */ /* 0x000fe40005f61670 */
[----:B0-----:R-:W-:Y:S01]  /*e6e0*/  F2FP.SATFINITE.E5M2.F32.PACK_AB_MERGE_C R7, RZ, R0, RZ ;  /* 0x00000000ff07723e */ /* 0x001fe200048060ff */
[----:B---3--:R-:W-:Y:S01]  /*e6f0*/  FMUL R2, R224, UR20 ;  /* 0x00000014e0027c20 */ /* 0x008fe20008400000 */
[----:B----4-:R-:W-:-:S04]  /*e700*/  FMUL R3, R225, UR20 ;  /* 0x00000014e1037c20 */ /* 0x010fc80008400000 */
[----:B------:R-:W-:Y:S01]  /*e710*/  F2FP.SATFINITE.E5M2.F32.PACK_AB_MERGE_C R9, RZ, R2, RZ ;  /* 0x00000002ff09723e */ /* 0x000fe200048060ff */
[----:B------:R-:W-:Y:S01]  /*e720*/  FMUL R4, R226, UR20 ;  /* 0x00000014e2047c20 */ /* 0x000fe20008400000 */
[----:B------:R-:W-:Y:S01]  /*e730*/  FMUL R5, R227, UR20 ;  /* 0x00000014e3057c20 */ /* 0x000fe20008400000 */
[----:B------:R-:W-:-:S03]  /*e740*/  F2FP.SATFINITE.E5M2.F32.PACK_AB_MERGE_C R3, RZ, R3, RZ ;  /* 0x00000003ff03723e */ /* 0x000fc600048060ff */
[----:B------:R-:W-:Y:S02]  /*e750*/  F2FP.SATFINITE.E5M2.F32.PACK_AB_MERGE_C R11, RZ, R4, RZ ;  /* 0x00000004ff0b723e */ /* 0x000fe400048060ff */
[----:B------:R-:W-:Y:S01]  /*e760*/  F2FP.SATFINITE.E5M2.F32.PACK_AB_MERGE_C R5, RZ, R5, RZ ;  /* 0x00000005ff05723e */ /* 0x000fe200048060ff */
[----:B------:R1:W-:Y:S04]  /*e770*/  @!P6 STG.E.U8 desc[UR14][R28.64+0x71], R7 ;  /* 0x000071071c00e986 */ /* 0x0003e8000c10110e */
[----:B------:R1:W-:Y:S04]  /*e780*/  @!P2 STG.E.U8 desc[UR14][R30.64+0x78], R9 ;  /* 0x000078091e00a986 */ /* 0x0003e8000c10110e */
[----:B------:R1:W-:Y:S04]  /*e790*/  @!P1 STG.E.U8 desc[UR14][R30.64+0x79], R3 ;  /* 0x000079031e009986 */ /* 0x0003e8000c10110e */
[----:B------:R1:W-:Y:S04]  /*e7a0*/  @!P5 STG.E.U8 desc[UR14][R28.64+0x78], R11 ;  /* 0x0000780b1c00d986 */ /* 0x0003e8000c10110e */
[----:B------:R1:W-:Y:S02]  /*e7b0*/  @!P3 STG.E.U8 desc[UR14][R28.64+0x79], R5 ;  /* 0x000079051c00b986 */ /* 0x0003e4000c10110e */
.L_x_295:
[----:B------:R-:W-:Y:S05]  /*e7c0*/  BSYNC B0 ;  /* 0x0000000000007941 */ /* 0x000fea0003800000 */
.L_x_37:
[----:B01---5:R-:W2:Y:S04]  /*e7d0*/  LDL.LU R3, [R1+0x74] ;  /* 0x0000740001037983 */ /* 0x023ea80000300800 */
[----:B------:R-:W2:Y:S01]  /*e7e0*/  LDL.LU R2, [R1+0x78] ;  /* 0x0000780001027983 */ /* 0x000ea20000300800 */
[----:B------:R-:W-:Y:S01]  /*e7f0*/  ULDC UR6, c[0x0][0xc] ;  /* 0x0000030000067ab9 */ /* 0x000fe20000000800 */
[----:B------:R-:W-:Y:S01]  /*e800*/  ULDC UR7, c[0x0][0x10] ;  /* 0x0000040000077ab9 */ /* 0x000fe20000000800 */
[----:B------:R-:W2:Y:S01]  /*e810*/  LDC R5, c[0x0][0x14] ;  /* 0x00000500ff057b82 */ /* 0x000ea20000000800 */
[----:B------:R-:W-:Y:S01]  /*e820*/  UIMAD.WIDE.U32 UR6, UR6, UR7, URZ ;  /* 0x00000007060672a5 */ /* 0x000fe2000f8e003f */
[----:B------:R-:W-:Y:S01]  /*e830*/  PRMT R0, RZ, 0x7610, R0 ;  /* 0x00007610ff007816 */ /* 0x000fe20000000000 */
[----:B------:R-:W-:-:S04]  /*e840*/  UMOV UR12, 0xffffffff ;  /* 0xffffffff000c7882 */ /* 0x000fc80000000000 */
[----:B--2---:R-:W-:-:S04]  /*e850*/  IMAD.WIDE.U32 R2, R5, UR6, R2 ;  /* 0x0000000605027c25 */ /* 0x004fc8000f8e0002 */
[----:B------:R-:W-:Y:S01]  /*e860*/  IMAD R5, R5, UR7, RZ ;  /* 0x0000000705057c24 */ /* 0x000fe2000f8e02ff */
[----:B------:R-:W-:Y:S01]  /*e870*/  ULDC.64 UR6, c[0x0][0x650] ;  /* 0x0001940000067ab9 */ /* 0x000fe20000000a00 */
[----:B------:R-:W-:Y:S01]  /*e880*/  IMAD.MOV.U32 R19, RZ, RZ, R2 ;  /* 0x000000ffff137224 */ /* 0x000fe200078e0002 */
[----:B------:R-:W-:Y:S01]  /*e890*/  ISETP.GE.U32.AND P1, PT, R2, UR6, PT ;  /* 0x0000000602007c0c */ /* 0x000fe2000bf26070 */
[----:B------:R-:W-:Y:S02]  /*e8a0*/  IMAD.IADD R22, R3, 0x1, R5 ;  /* 0x0000000103167824 */ /* 0x000fe400078e0205 */
[----:B------:R-:W-:-:S03]  /*e8b0*/  IMAD.MOV.U32 R2, RZ, RZ, -0x1 ;  /* 0xffffffffff027424 */ /* 0x000fc600078e00ff */
[----:B------:R0:W-:Y:S01]  /*e8c0*/  STL [R1+0x74], R22 ;  /* 0x0000741601007387 */ /* 0x0001e20000100800 */
[----:B------:R-:W-:-:S03]  /*e8d0*/  ISETP.GE.U32.AND.EX P1, PT, R22, UR7, PT, P1 ;  /* 0x0000000716007c0c */ /* 0x000fc6000bf26110 */
[----:B------:R0:W-:Y:S04]  /*e8e0*/  STL [R1+0x78], R19 ;  /* 0x0000781301007387 */ /* 0x0001e80000100800 */
[----:B------:R0:W-:Y:S06]  /*e8f0*/  STL [R1+0x7c], R2 ;  /* 0x00007c0201007387 */ /* 0x0001ec0000100800 */
[----:B------:R-:W-:Y:S05]  /*e900*/  @P1 BRA `(.L_x_296) ;  /* 0x00000004006c1947 */ /* 0x000fea0003800000 */
[----:B------:R-:W1:Y:S01]  /*e910*/  S2R R14, SR_CTAID.X ;  /* 0x00000000000e7919 */ /* 0x000e620000002500 */
[----:B------:R-:W2:Y:S01]  /*e920*/  LDC.64 R8, c[0x0][0x628] ;  /* 0x00018a00ff087b82 */ /* 0x000ea20000000a00 */
[----:B------:R-:W-:Y:S01]  /*e930*/  ULDC UR6, c[0x0][0x150] ;  /* 0x0000540000067ab9 */ /* 0x000fe20000000800 */
[----:B------:R-:W-:Y:S01]  /*e940*/  IMAD.MOV.U32 R6, RZ, RZ, R19 ;  /* 0x000000ffff067224 */ /* 0x000fe200078e0013 */
[----:B------:R-:W0:Y:S01]  /*e950*/  S2R R16, SR_CTAID.Y ;  /* 0x0000000000107919 */ /* 0x000e220000002600 */
[----:B------:R-:W-:-:S04]  /*e960*/  IMAD.MOV.U32 R7, RZ, RZ, R22 ;  /* 0x000000ffff077224 */ /* 0x000fc800078e0016 */
[----:B------:R-:W0:Y:S08]  /*e970*/  LDC R17, c[0x0][0x144] ;  /* 0x00005100ff117b82 */ /* 0x000e300000000800 */
[----:B------:R-:W0:Y:S08]  /*e980*/  LDC R10, c[0x0][0x630] ;  /* 0x00018c00ff0a7b82 */ /* 0x000e300000000800 */
[----:B------:R-:W0:Y:S01]  /*e990*/  LDC.64 R12, c[0x0][0x620] ;  /* 0x00018800ff0c7b82 */ /* 0x000e220000000a00 */
[----:B--2---:R-:W-:-:S04]  /*e9a0*/  ISETP.NE.U32.AND P1, PT, R8, RZ, PT ;  /* 0x000000ff0800720c */ /* 0x004fc80003f25070 */
[----:B------:R-:W-:Y:S02]  /*e9b0*/  ISETP.NE.AND.EX P1, PT, R9, RZ, PT, P1 ;  /* 0x000000ff0900720c */ /* 0x000fe40003f25310 */
[----:B-1----:R-:W-:-:S05]  /*e9c0*/  I2FP.F32.U32 R0, R14 ;  /* 0x0000000e00007245 */ /* 0x002fca0000201000 */
[----:B------:R-:W-:-:S04]  /*e9d0*/  FMUL R0, R0, UR6 ;  /* 0x0000000600007c20 */ /* 0x000fc80008400000 */
[----:B------:R1:W2:Y:S02]  /*e9e0*/  F2I.U32.TRUNC.NTZ R15, R0 ;  /* 0x00000000000f7305 */ /* 0x0002a4000020f000 */
[----:B------:R-:W-:Y:S05]  /*e9f0*/  @!P1 BRA `(.L_x_297) ;  /* 0x0000000000289947 */ /* 0x000fea0003800000 */
[----:B-1----:R-:W1:Y:S02]  /*ea00*/  LDC R0, c[0x0][0x634] ;  /* 0x00018d00ff007b82 */ /* 0x002e640000000800 */
[----:B-1----:R-:W-:-:S05]  /*ea10*/  IADD3 R7, P1, R19, R0, RZ ;  /* 0x0000000013077210 */ /* 0x002fca0007f3e0ff */
[----:B------:R-:W-:-:S04]  /*ea20*/  IMAD.X R11, RZ, RZ, R22, P1 ;  /* 0x000000ffff0b7224 */ /* 0x000fc800008e0616 */
[----:B0-----:R-:W-:-:S04]  /*ea30*/  IMAD.WIDE.U32 R2, R11, R8, RZ ;  /* 0x000000080b027225 */ /* 0x001fc800078e00ff */
[----:B------:R-:W-:-:S04]  /*ea40*/  IMAD.WIDE.U32 R4, P1, R7, R9, R2 ;  /* 0x0000000907047225 */ /* 0x000fc80007820002 */
[----:B------:R-:W-:-:S04]  /*ea50*/  IMAD.WIDE.U32 R2, R7, R8, RZ ;  /* 0x0000000807027225 */ /* 0x000fc800078e00ff */
[----:B------:R-:W-:Y:S01]  /*ea60*/  IMAD.X R7, RZ, RZ, RZ, P1 ;  /* 0x000000ffff077224 */ /* 0x000fe200008e06ff */
[----:B------:R-:W-:Y:S01]  /*ea70*/  IADD3 RZ, P1, R3, R4, RZ ;  /* 0x0000000403ff7210 */ /* 0x000fe20007f3e0ff */
[----:B------:R-:W-:-:S04]  /*ea80*/  IMAD.MOV.U32 R6, RZ, RZ, R5 ;  /* 0x000000ffff067224 */ /* 0x000fc800078e0005 */
[----:B------:R-:W-:-:S08]  /*ea90*/  IMAD.WIDE.U32.X R6, R11, R9, R6, P1 ;  /* 0x000000090b067225 */ /* 0x000fd000008e0406 */
.L_x_297:
[-CC-:B0-----:R-:W-:Y:S01]  /*eaa0*/  SHF.R.U64 R24, R6, R10.reuse, R7.reuse ;  /* 0x0000000a06187219 */ /* 0x181fe20000001207 */
[----:B------:R-:W0:Y:S01]  /*eab0*/  LDC.64 R20, c[0x0][0x640] ;  /* 0x00019000ff147b82 */ /* 0x000e220000000a00 */
[----:B-1----:R-:W-:Y:S01]  /*eac0*/  SHF.R.U32.HI R0, RZ, R10, R7 ;  /* 0x0000000aff007219 */ /* 0x002fe20000011607 */
[----:B------:R-:W-:Y:S01]  /*ead0*/  IMAD.MOV.U32 R2, RZ, RZ, R19 ;  /* 0x000000ffff027224 */ /* 0x000fe200078e0013 */
[----:B------:R-:W-:Y:S01]  /*eae0*/  IADD3 R5, P1, RZ, -R24, RZ ;  /* 0x80000018ff057210 */ /* 0x000fe20007f3e0ff */
[----:B--2---:R-:W-:Y:S01]  /*eaf0*/  IMAD.MOV R15, RZ, RZ, -R15 ;  /* 0x000000ffff0f7224 */ /* 0x004fe200078e0a0f */
[----:B------:R-:W-:Y:S01]  /*eb00*/  ULDC UR6, c[0x0][0x154] ;  /* 0x0000550000067ab9 */ /* 0x000fe20000000800 */
[----:B------:R-:W-:Y:S02]  /*eb10*/  IMAD.MOV.U32 R7, RZ, RZ, 0x1 ;  /* 0x00000001ff077424 */ /* 0x000fe400078e00ff */
[----:B------:R-:W1:Y:S01]  /*eb20*/  LDC R4, c[0x0][0x618] ;  /* 0x00018600ff047b82 */ /* 0x000e620000000800 */
[----:B------:R-:W-:-:S02]  /*eb30*/  IMAD.X R3, RZ, RZ, ~R0, P1 ;  /* 0x000000ffff037224 */ /* 0x000fc400008e0e00 */
[----:B------:R-:W-:Y:S02]  /*eb40*/  IMAD R15, R17, R15, R14 ;  /* 0x0000000f110f7224 */ /* 0x000fe400078e020e */
[-C--:B------:R-:W-:Y:S02]  /*eb50*/  IMAD R0, R3, R12.reuse, RZ ;  /* 0x0000000c03007224 */ /* 0x080fe400078e02ff */
[----:B------:R-:W-:Y:S01]  /*eb60*/  IMAD.MOV.U32 R3, RZ, RZ, R22 ;  /* 0x000000ffff037224 */ /* 0x000fe200078e0016 */
[----:B------:R-:W2:Y:S01]  /*eb70*/  LDC R6, c[0x0][0x608] ;  /* 0x00018200ff067b82 */ /* 0x000ea20000000800 */
[----:B------:R-:W-:-:S04]  /*eb80*/  IMAD.WIDE.U32 R2, R5, R12, R2 ;  /* 0x0000000c05027225 */ /* 0x000fc800078e0002 */
[----:B------:R-:W-:-:S03]  /*eb90*/  IMAD R5, R5, R13, R0 ;  /* 0x0000000d05057224 */ /* 0x000fc600078e0200 */
[----:B------:R-:W5:Y:S01]  /*eba0*/  LDC R18, c[0x0][0x658] ;  /* 0x00019600ff127b82 */ /* 0x000f620000000800 */
[----:B------:R-:W-:Y:S01]  /*ebb0*/  I2FP.F32.U32 R0, R16 ;  /* 0x0000001000007245 */ /* 0x000fe20000201000 */
[----:B------:R-:W-:Y:S01]  /*ebc0*/  IMAD.IADD R3, R3, 0x1, R5 ;  /* 0x0000000103037824 */ /* 0x000fe200078e0205 */
[----:B0-----:R-:W-:Y:S01]  /*ebd0*/  ISETP.NE.U32.AND P1, PT, R20, RZ, PT ;  /* 0x000000ff1400720c */ /* 0x001fe20003f25070 */
[----:B------:R-:W-:Y:S02]  /*ebe0*/  IMAD.MOV.U32 R5, RZ, RZ, -0x1 ;  /* 0xffffffffff057424 */ /* 0x000fe400078e00ff */
[----:B------:R-:W-:Y:S02]  /*ebf0*/  FMUL R0, R0, UR6 ;  /* 0x0000000600007c20 */ /* 0x000fe40008400000 */
[----:B------:R-:W0:Y:S01]  /*ec00*/  LDC R13, c[0x0][0x148] ;  /* 0x00005200ff0d7b82 */ /* 0x000e220000000800 */
[----:B-1----:R-:W-:Y:S01]  /*ec10*/  SHF.R.U64 R10, R2, R4, R3 ;  /* 0x00000004020a7219 */ /* 0x002fe20000001203 */
[----:B------:R1:W0:Y:S01]  /*ec20*/  F2I.U32.TRUNC.NTZ R12, R0 ;  /* 0x00000000000c7305 */ /* 0x000222000020f000 */
[----:B------:R-:W-:-:S02]  /*ec30*/  ISETP.NE.AND.EX P1, PT, R21, RZ, PT, P1 ;  /* 0x000000ff1500720c */ /* 0x000fc40003f25310 */
[----:B------:R-:W-:-:S03]  /*ec40*/  SHF.R.U32.HI R3, RZ, R4, R3 ;  /* 0x00000004ff037219 */ /* 0x000fc60000011603 */
[----:B------:R-:W0:Y:S01]  /*ec50*/  LDC R14, c[0x0][0x600] ;  /* 0x00018000ff0e7b82 */ /* 0x000e220000000800 */
[-CC-:B--2---:R-:W-:Y:S02]  /*ec60*/  SHF.R.U64 R8, R10, R6.reuse, R3.reuse ;  /* 0x000000060a087219 */ /* 0x184fe40000001203 */
[----:B------:R-:W-:-:S05]  /*ec70*/  SHF.R.U32.HI R3, RZ, R6, R3 ;  /* 0x00000006ff037219 */ /* 0x000fca0000011603 */
[----:B------:R-:W2:Y:S01]  /*ec80*/  LDC R19, c[0x0][0x648] ;  /* 0x00019200ff137b82 */ /* 0x000ea20000000800 */
[-CC-:B-----5:R-:W-:Y:S02]  /*ec90*/  SHF.R.U64 R11, R8, R18.reuse, R3.reuse ;  /* 0x00000012080b7219 */ /* 0x1a0fe40000001203 */
[-C--:B------:R-:W-:Y:S02]  /*eca0*/  SHF.L.U32 R5, R5, R18.reuse, RZ ;  /* 0x0000001205057219 */ /* 0x080fe400000006ff */
[-C--:B------:R-:W-:Y:S01]  /*ecb0*/  SHF.R.U32.HI R3, RZ, R18.reuse, R3 ;  /* 0x00000012ff037219 */ /* 0x080fe20000011603 */
[----:B------:R-:W-:Y:S01]  /*ecc0*/  IMAD.MOV.U32 R2, RZ, RZ, R11 ;  /* 0x000000ffff027224 */ /* 0x000fe200078e000b */
[----:B------:R-:W-:Y:S01]  /*ecd0*/  SHF.L.U32 R40, R7, R18, RZ ;  /* 0x0000001207287219 */ /* 0x000fe200000006ff */
[----:B------:R-:W0:Y:S01]  /*ece0*/  LDC R22, c[0x0][0x638] ;  /* 0x00018e00ff167b82 */ /* 0x000e220000000800 */
[----:B------:R-:W-:-:S07]  /*ecf0*/  LOP3.LUT R17, RZ, R5, RZ, 0x33, !PT ;  /* 0x00000005ff117212 */ /* 0x000fce00078e33ff */
[----:B------:R-:W0:Y:S01]  /*ed00*/  LDC R23, c[0x0][0x610] ;  /* 0x00018400ff177b82 */ /* 0x000e220000000800 */
[----:B-1----:R-:W-:Y:S05]  /*ed10*/  @!P1 BRA `(.L_x_298) ;  /* 0x0000000000289947 */ /* 0x002fea0003800000 */
[----:B------:R-:W1:Y:S02]  /*ed20*/  LDC R0, c[0x0][0x64c] ;  /* 0x00019300ff007b82 */ /* 0x000e640000000800 */
[----:B-1----:R-:W-:-:S05]  /*ed30*/  IADD3 R7, P1, R11, R0, RZ ;  /* 0x000000000b077210 */ /* 0x002fca0007f3e0ff */
        /* <DEDUP_REMOVED lines=8> */
.L_x_298:
[----:B--2---:R-:W-:Y:S01]  /*edc0*/  SHF.R.U64 R0, R2, R19, R3 ;  /* 0x0000001302007219 */ /* 0x004fe20000001203 */
[----:B0-----:R-:W-:Y:S01]  /*edd0*/  VIADD R3, R14, 0xffffffff ;  /* 0xffffffff0e037836 */ /* 0x001fe20000000000 */
[----:B------:R-:W-:Y:S01]  /*ede0*/  LOP3.LUT R5, R8, R17, RZ, 0xc0, !PT ;  /* 0x0000001108057212 */ /* 0x000fe200078ec0ff */
[----:B------:R-:W-:Y:S01]  /*edf0*/  IMAD.MOV R12, RZ, RZ, -R12 ;  /* 0x000000ffff0c7224 */ /* 0x000fe200078e0a0c */
[----:B------:R-:W-:Y:S01]  /*ee00*/  R2UR UR12, R24 ;  /* 0x00000000180c72ca */ /* 0x000fe200000e0000 */
[----:B------:R-:W-:Y:S01]  /*ee10*/  IMAD.MOV R2, RZ, RZ, -R0 ;  /* 0x000000ffff027224 */ /* 0x000fe200078e0a00 */
[----:B------:R-:W-:Y:S01]  /*ee20*/  LOP3.LUT R3, R10, R3, RZ, 0xc0, !PT ;  /* 0x000000030a037212 */ /* 0x000fe200078ec0ff */
[----:B------:R-:W-:Y:S02]  /*ee30*/  IMAD R40, R40, R0, R5 ;  /* 0x0000000028287224 */ /* 0x000fe400078e0205 */
[----:B------:R-:W-:Y:S02]  /*ee40*/  @P4 IMAD R15, R13, R12, R16 ;  /* 0x0000000c0d0f4224 */ /* 0x000fe400078e0210 */
[----:B------:R-:W-:-:S02]  /*ee50*/  IMAD R0, R2, R22, R11 ;  /* 0x0000001602007224 */ /* 0x000fc400078e020b */
[----:B------:R-:W-:Y:S02]  /*ee60*/  IMAD R40, R40, R23, R15 ;  /* 0x0000001728287224 */ /* 0x000fe400078e020f */
[----:B------:R-:W-:Y:S02]  /*ee70*/  IMAD R3, R0, R14, R3 ;  /* 0x0000000e00037224 */ /* 0x000fe400078e0203 */
[----:B------:R-:W-:-:S03]  /*ee80*/  IMAD.MOV.U32 R0, RZ, RZ, 0x1 ;  /* 0x00000001ff007424 */ /* 0x000fc600078e00ff */
[----:B------:R-:W-:Y:S02]  /*ee90*/  SEL R2, R3, R40, !P4 ;  /* 0x0000002803027207 */ /* 0x000fe40006000000 */
[----:B------:R-:W-:-:S03]  /*eea0*/  SEL R40, R40, R3, !P4 ;  /* 0x0000000328287207 */ /* 0x000fc60006000000 */
[----:B------:R1:W-:Y:S04]  /*eeb0*/  STL [R1+0x7c], R2 ;  /* 0x00007c0201007387 */ /* 0x0003e80000100800 */
.L_x_296:
[----:B------:R2:W-:Y:S01]  /*eec0*/  STL [R1+0x80], R40 ;  /* 0x0000802801007387 */ /* 0x0005e20000100800 */
[----:B------:R-:W-:-:S13]  /*eed0*/  LOP3.LUT P1, RZ, R0, 0xff, RZ, 0xc0, !PT ;  /* 0x000000ff00ff7812 */ /* 0x000fda000782c0ff */
[----:B--2---:R-:W-:Y:S05]  /*eee0*/  @P1 BRA `(.L_x_299) ;  /* 0xffffff2000d41947 */ /* 0x004fea000383ffff */
[----:B------:R-:W-:Y:S05]  /*eef0*/  EXIT ;  /* 0x000000000000794d */ /* 0x000fea0003800000 */
.L_x_7:
[----:B------:R-:W2:Y:S01]  /*ef00*/  LDL R22, [R1+0x78] ;  /* 0x0000780001167983 */ /* 0x000ea20000100800 */
[----:B0-----:R-:W-:-:S03]  /*ef10*/  ULDC.64 UR4, c[0x0][0x650] ;  /* 0x0001940000047ab9 */ /* 0x001fc60000000a00 */
[----:B-1----:R-:W3:Y:S01]  /*ef20*/  LDL R23, [R1+0x74] ;  /* 0x0000740001177983 */ /* 0x002ee20000100800 */
[----:B------:R-:W-:Y:S01]  /*ef30*/  PRMT R4, RZ, 0x7610, R4 ;  /* 0x00007610ff047816 */ /* 0x000fe20000000004 */
[----:B------:R-:W-:Y:S02]  /*ef40*/  IMAD.MOV.U32 R5, RZ, RZ, -0x1 ;  /* 0xffffffffff057424 */ /* 0x000fe400078e00ff */
[----:B------:R-:W-:Y:S02]  /*ef50*/  IMAD.MOV.U32 R7, RZ, RZ, -0x1 ;  /* 0xffffffffff077424 */ /* 0x000fe400078e00ff */
[----:B------:R-:W-:Y:S01]  /*ef60*/  IMAD.MOV.U32 R6, RZ, RZ, -0x1 ;  /* 0xffffffffff067424 */ /* 0x000fe200078e00ff */
[----:B--2---:R-:W-:-:S04]  /*ef70*/  ISETP.GE.U32.AND P0, PT, R22, UR4, PT ;  /* 0x0000000416007c0c */ /* 0x004fc8000bf06070 */
[----:B---3--:R-:W-:-:S13]  /*ef80*/  ISETP.GE.U32.AND.EX P0, PT, R23, UR5, PT, P0 ;  /* 0x0000000517007c0c */ /* 0x008fda000bf06100 */
[----:B------:R-:W-:Y:S05]  /*ef90*/  @P0 BRA `(.L_x_300) ;  /* 0x00000004002c0947 */ /* 0x000fea0003800000 */
[----:B------:R-:W0:Y:S01]  /*efa0*/  LDC.64 R14, c[0x0][0x628] ;  /* 0x00018a00ff0e7b82 */ /* 0x000e220000000a00 */
[----:B------:R-:W-:Y:S02]  /*efb0*/  IMAD.MOV.U32 R8, RZ, RZ, R22 ;  /* 0x000000ffff087224 */ /* 0x000fe400078e0016 */
[----:B------:R-:W-:-:S05]  /*efc0*/  IMAD.MOV.U32 R9, RZ, RZ, R23 ;  /* 0x000000ffff097224 */ /* 0x000fca00078e0017 */
[----:B------:R-:W1:Y:S08]  /*efd0*/  LDC R10, c[0x0][0x630] ;  /* 0x00018c00ff0a7b82 */ /* 0x000e700000000800 */
[----:B------:R-:W2:Y:S01]  /*efe0*/  LDC.64 R16, c[0x0][0x620] ;  /* 0x00018800ff107b82 */ /* 0x000ea20000000a00 */
[----:B0-----:R-:W-:-:S04]  /*eff0*/  ISETP.NE.U32.AND P0, PT, R14, RZ, PT ;  /* 0x000000ff0e00720c */ /* 0x001fc80003f05070 */
[----:B------:R-:W-:-:S13]  /*f000*/  ISETP.NE.AND.EX P0, PT, R15, RZ, PT, P0 ;  /* 0x000000ff0f00720c */ /* 0x000fda0003f05300 */
[----:B-12---:R-:W-:Y:S05]  /*f010*/  @!P0 BRA `(.L_x_301) ;  /* 0x0000000000288947 */ /* 0x006fea0003800000 */
        /* <DEDUP_REMOVED lines=10> */
.L_x_301:
[----:B------:R-:W0:Y:S01]  /*f0c0*/  LDC.64 R20, c[0x0][0x640] ;  /* 0x00019000ff147b82 */ /* 0x000e220000000a00 */
[-CC-:B------:R-:W-:Y:S02]  /*f0d0*/  SHF.R.U64 R14, R8, R10.reuse, R9.reuse ;  /* 0x0000000a080e7219 */ /* 0x180fe40000001209 */
[----:B------:R-:W-:Y:S02]  /*f0e0*/  SHF.R.U32.HI R4, RZ, R10, R9 ;  /* 0x0000000aff047219 */ /* 0x000fe40000011609 */
[----:B------:R-:W-:-:S03]  /*f0f0*/  IADD3 R7, P0, RZ, -R14, RZ ;  /* 0x8000000eff077210 */ /* 0x000fc60007f1e0ff */
[----:B------:R-:W1:Y:S02]  /*f100*/  LDC R8, c[0x0][0x618] ;  /* 0x00018600ff087b82 */ /* 0x000e640000000800 */
[----:B------:R-:W-:Y:S02]  /*f110*/  IMAD.X R5, RZ, RZ, ~R4, P0 ;  /* 0x000000ffff057224 */ /* 0x000fe400000e0e04 */
[----:B------:R-:W-:Y:S02]  /*f120*/  IMAD.MOV.U32 R4, RZ, RZ, R22 ;  /* 0x000000ffff047224 */ /* 0x000fe400078e0016 */
[-C--:B------:R-:W-:Y:S02]  /*f130*/  IMAD R6, R5, R16.reuse, RZ ;  /* 0x0000001005067224 */ /* 0x080fe400078e02ff */
[----:B------:R-:W2:Y:S01]  /*f140*/  LDC R18, c[0x0][0x608] ;  /* 0x00018200ff127b82 */ /* 0x000ea20000000800 */
[----:B------:R-:W-:Y:S02]  /*f150*/  IMAD.MOV.U32 R5, RZ, RZ, R23 ;  /* 0x000000ffff057224 */ /* 0x000fe400078e0017 */
[----:B------:R-:W-:-:S05]  /*f160*/  IMAD.WIDE.U32 R4, R7, R16, R4 ;  /* 0x0000001007047225 */ /* 0x000fca00078e0004 */
[----:B------:R-:W3:Y:S01]  /*f170*/  LDC R19, c[0x0][0x658] ;  /* 0x00019600ff137b82 */ /* 0x000ee20000000800 */
[----:B------:R-:W-:Y:S01]  /*f180*/  IMAD R7, R7, R17, R6 ;  /* 0x0000001107077224 */ /* 0x000fe200078e0206 */
[----:B0-----:R-:W-:Y:S01]  /*f190*/  ISETP.NE.U32.AND P0, PT, R20, RZ, PT ;  /* 0x000000ff1400720c */ /* 0x001fe20003f05070 */
[----:B------:R-:W-:Y:S02]  /*f1a0*/  IMAD.MOV.U32 R6, RZ, RZ, -0x1 ;  /* 0xffffffffff067424 */ /* 0x000fe400078e00ff */
[----:B------:R-:W-:Y:S01]  /*f1b0*/  IMAD.IADD R5, R5, 0x1, R7 ;  /* 0x0000000105057824 */ /* 0x000fe200078e0207 */
[----:B------:R-:W-:Y:S02]  /*f1c0*/  ISETP.NE.AND.EX P0, PT, R21, RZ, PT, P0 ;  /* 0x000000ff1500720c */ /* 0x000fe40003f05300 */
[----:B------:R-:W0:Y:S02]  /*f1d0*/  LDC R17, c[0x0][0x600] ;  /* 0x00018000ff117b82 */ /* 0x000e240000000800 */
[----:B-1----:R-:W-:-:S02]  /*f1e0*/  SHF.R.U64 R10, R4, R8, R5 ;  /* 0x00000008040a7219 */ /* 0x002fc40000001205 */
[----:B------:R-:W-:-:S04]  /*f1f0*/  SHF.R.U32.HI R5, RZ, R8, R5 ;  /* 0x00000008ff057219 */ /* 0x000fc80000011605 */
[----:B------:R-:W1:Y:S01]  /*f200*/  LDC R22, c[0x0][0x648] ;  /* 0x00019200ff167b82 */ /* 0x000e620000000800 */
[-CC-:B--2---:R-:W-:Y:S02]  /*f210*/  SHF.R.U64 R15, R10, R18.reuse, R5.reuse ;  /* 0x000000120a0f7219 */ /* 0x184fe40000001205 */
[----:B------:R-:W-:Y:S01]  /*f220*/  SHF.R.U32.HI R4, RZ, R18, R5 ;  /* 0x00000012ff047219 */ /* 0x000fe20000011605 */
[----:B------:R-:W-:-:S04]  /*f230*/  IMAD.MOV.U32 R18, RZ, RZ, 0x1 ;  /* 0x00000001ff127424 */ /* 0x000fc800078e00ff */
[----:B------:R-:W2:Y:S01]  /*f240*/  LDC R23, c[0x0][0x638] ;  /* 0x00018e00ff177b82 */ /* 0x000ea20000000800 */
[-CC-:B---3--:R-:W-:Y:S02]  /*f250*/  SHF.R.U64 R16, R15, R19.reuse, R4.reuse ;  /* 0x000000130f107219 */ /* 0x188fe40000001204 */
[-C--:B------:R-:W-:Y:S02]  /*f260*/  SHF.L.U32 R6, R6, R19.reuse, RZ ;  /* 0x0000001306067219 */ /* 0x080fe400000006ff */
[----:B------:R-:W-:Y:S01]  /*f270*/  SHF.R.U32.HI R5, RZ, R19, R4 ;  /* 0x00000013ff057219 */ /* 0x000fe20000011604 */
[----:B------:R-:W-:Y:S01]  /*f280*/  IMAD.MOV.U32 R4, RZ, RZ, R16 ;  /* 0x000000ffff047224 */ /* 0x000fe200078e0010 */
[----:B------:R-:W-:Y:S01]  /*f290*/  LOP3.LUT R24, RZ, R6, RZ, 0x33, !PT ;  /* 0x00000006ff187212 */ /* 0x000fe200078e33ff */
[----:B------:R-:W3:Y:S01]  /*f2a0*/  LDC R25, c[0x0][0x610] ;  /* 0x00018400ff197b82 */ /* 0x000ee20000000800 */
[----:B------:R-:W-:Y:S05]  /*f2b0*/  @!P0 BRA `(.L_x_302) ;  /* 0x0000000000288947 */ /* 0x000fea0003800000 */
        /* <DEDUP_REMOVED lines=10> */
.L_x_302:
[----:B-1----:R-:W-:Y:S01]  /*f360*/  SHF.R.U64 R4, R4, R22, R5 ;  /* 0x0000001604047219 */ /* 0x002fe20000001205 */
[----:B0-----:R-:W-:Y:S01]  /*f370*/  VIADD R7, R17, 0xffffffff ;  /* 0xffffffff11077836 */ /* 0x001fe20000000000 */
[----:B------:R-:W-:Y:S01]  /*f380*/  SHF.L.U32 R18, R18, R19, RZ ;  /* 0x0000001312127219 */ /* 0x000fe200000006ff */
[----:B------:R-:W-:Y:S01]  /*f390*/  @P4 IMAD R0, R11, R12, R2 ;  /* 0x0000000c0b004224 */ /* 0x000fe200078e0202 */
[----:B------:R-:W-:Y:S01]  /*f3a0*/  LOP3.LUT R3, R15, R24, RZ, 0xc0, !PT ;  /* 0x000000180f037212 */ /* 0x000fe200078ec0ff */
[----:B------:R-:W-:Y:S01]  /*f3b0*/  IMAD.MOV R5, RZ, RZ, -R4 ;  /* 0x000000ffff057224 */ /* 0x000fe200078e0a04 */
[----:B------:R-:W-:Y:S01]  /*f3c0*/  LOP3.LUT R7, R10, R7, RZ, 0xc0, !PT ;  /* 0x000000070a077212 */ /* 0x000fe200078ec0ff */
[----:B------:R-:W-:Y:S02]  /*f3d0*/  IMAD.MOV.U32 R6, RZ, RZ, R14 ;  /* 0x000000ffff067224 */ /* 0x000fe400078e000e */
[----:B------:R-:W-:Y:S02]  /*f3e0*/  IMAD R3, R18, R4, R3 ;  /* 0x0000000412037224 */ /* 0x000fe400078e0203 */
[----:B--2---:R-:W-:-:S02]  /*f3f0*/  IMAD R2, R5, R23, R16 ;  /* 0x0000001705027224 */ /* 0x004fc400078e0210 */
[----:B---3--:R-:W-:Y:S02]  /*f400*/  IMAD R0, R3, R25, R0 ;  /* 0x0000001903007224 */ /* 0x008fe400078e0200 */
[----:B------:R-:W-:Y:S02]  /*f410*/  IMAD R5, R2, R17, R7 ;  /* 0x0000001102057224 */ /* 0x000fe400078e0207 */
[----:B------:R-:W-:-:S03]  /*f420*/  IMAD.MOV.U32 R4, RZ, RZ, 0x1 ;  /* 0x00000001ff047424 */ /* 0x000fc600078e00ff */
[----:B------:R-:W-:Y:S02]  /*f430*/  SEL R7, R5, R0, !P4 ;  /* 0x0000000005077207 */ /* 0x000fe40006000000 */
[----:B------:R-:W-:-:S07]  /*f440*/  SEL R5, R0, R5, !P4 ;  /* 0x0000000500057207 */ /* 0x000fce0006000000 */
.L_x_300:
[----:B------:R-:W-:-:S08]  /*f450*/  NOP ;  /* 0x0000000000007918 */ /* 0x000fd00000000000 */
[----:B------:R-:W0:-:S00]  /*f460*/  USETMAXREG.DEALLOC.CTAPOOL 0x28 ;  /* 0x00000028000079c8 */ /* 0x000e0000080e0500 */
[----:B------:R-:W-:-:S13]  /*f470*/  ISETP.NE.AND P0, PT, RZ, UR8, PT ;  /* 0x00000008ff007c0c */ /* 0x000fda000bf05270 */
[----:B------:R-:W-:Y:S05]  /*f480*/  @P0 EXIT ;  /* 0x000000000000094d */ /* 0x000fea0003800000 */
[----:B0-----:R-:W-:Y:S01]  /*f490*/  LOP3.LUT P0, RZ, R4, 0xff, RZ, 0xc0, !PT ;  /* 0x000000ff04ff7812 */ /* 0x001fe2000780c0ff */
[----:B------:R-:W-:Y:S02]  /*f4a0*/  IMAD.MOV.U32 R8, RZ, RZ, 0x1 ;  /* 0x00000001ff087424 */ /* 0x000fe400078e00ff */
[----:B------:R-:W-:-:S10]  /*f4b0*/  IMAD.MOV.U32 R11, RZ, RZ, RZ ;  /* 0x000000ffff0b7224 */ /* 0x000fd400078e00ff */
[----:B------:R-:W-:Y:S05]  /*f4c0*/  @!P0 BRA `(.L_x_303) ;  /* 0x0000000c00608947 */ /* 0x000fea0003800000 */
[----:B------:R-:W0:Y:S01]  /*f4d0*/  S2UR UR12, SR_CgaCtaId ;  /* 0x00000000000c79c3 */ /* 0x000e220000008800 */
[----:B------:R-:W-:Y:S01]  /*f4e0*/  ULDC UR4, c[0x0][0x28c] ;  /* 0x0000a30000047ab9 */ /* 0x000fe20000000800 */
[----:B------:R-:W-:Y:S01]  /*f4f0*/  ULDC UR6, c[0x0][0x658] ;  /* 0x0001960000067ab9 */ /* 0x000fe20000000800 */
[----:B------:R-:W-:Y:S01]  /*f500*/  UIADD3 UR10, UR4, 0x7f, URZ ;  /* 0x0000007f040a7890 */ /* 0x000fe2000fffe03f */
[----:B------:R-:W-:Y:S01]  /*f510*/  BSSY B0, `(.L_x_303) ;  /* 0x00000d3000007945 */ /* 0x000fe20003800000 */
[----:B------:R-:W-:Y:S01]  /*f520*/  UMOV UR7, 0xffffffff ;  /* 0xffffffff00077882 */ /* 0x000fe20000000000 */
[----:B------:R-:W-:Y:S01]  /*f530*/  ULDC UR5, c[0x0][0x600] ;  /* 0x0001800000057ab9 */ /* 0x000fe20000000800 */
[----:B------:R-:W-:Y:S01]  /*f540*/  UMOV UR9, 0x1 ;  /* 0x0000000100097882 */ /* 0x000fe20000000000 */
[----:B------:R-:W-:Y:S01]  /*f550*/  USHF.L.U32 UR7, UR7, UR6, URZ ;  /* 0x0000000607077299 */ /* 0x000fe2000800063f */
[----:B------:R-:W-:Y:S01]  /*f560*/  IMAD.MOV.U32 R10, RZ, RZ, 0x1 ;  /* 0x00000001ff0a7424 */ /* 0x000fe200078e00ff */
[----:B------:R-:W-:Y:S01]  /*f570*/  UIADD3 UR4, UR5, -0x1, URZ ;  /* 0xffffffff05047890 */ /* 0x000fe2000fffe03f */
[----:B------:R-:W-:Y:S01]  /*f580*/  IMAD.MOV.U32 R8, RZ, RZ, 0x1 ;  /* 0x00000001ff087424 */ /* 0x000fe200078e00ff */
[----:B------:R-:W-:Y:S01]  /*f590*/  USHF.R.S32.HI UR11, URZ, 0x1f, UR10 ;  /* 0x0000001f3f0b7899 */ /* 0x000fe2000801140a */
[----:B------:R-:W-:Y:S01]  /*f5a0*/  IMAD.MOV.U32 R11, RZ, RZ, RZ ;  /* 0x000000ffff0b7224 */ /* 0x000fe200078e00ff */
[----:B------:R-:W-:Y:S01]  /*f5b0*/  ULDC UR8, c[0x0][0xc] ;  /* 0x0000030000087ab9 */ /* 0x000fe20000000800 */
[----:B------:R-:W-:-:S02]  /*f5c0*/  USHF.L.U32 UR5, UR9, UR6, URZ ;  /* 0x0000000609057299 */ /* 0x000fc4000800063f */
[----:B------:R-:W-:Y:S01]  /*f5d0*/  ULEA.HI UR11, UR11, UR10, URZ, 0x7 ;  /* 0x0000000a0b0b7291 */ /* 0x000fe2000f8f383f */
[----:B------:R-:W-:Y:S01]  /*f5e0*/  ULDC UR9, c[0x0][0x10] ;  /* 0x0000040000097ab9 */ /* 0x000fe20000000800 */
[----:B------:R-:W-:Y:S02]  /*f5f0*/  ULOP3.LUT UR6, URZ, UR7, URZ, 0x33, !UPT ;  /* 0x000000073f067292 */ /* 0x000fe4000f8e333f */
[----:B------:R-:W-:Y:S01]  /*f600*/  UIMAD.WIDE.U32 UR8, UR8, UR9, URZ ;  /* 0x00000009080872a5 */ /* 0x000fe2000f8e003f */
[----:B------:R-:W-:Y:S01]  /*f610*/  ULDC UR7, c[0x0][0x14] ;  /* 0x0000050000077ab9 */ /* 0x000fe20000000800 */
[----:B------:R-:W-:Y:S01]  /*f620*/  USHF.R.S32.HI UR20, URZ, 0x7, UR11 ;  /* 0x000000073f147899 */ /* 0x000fe2000801140b */
[----:B0-----:R-:W-:Y:S01]  /*f630*/  IMAD.U32 R0, RZ, RZ, UR12 ;  /* 0x0000000cff007e24 */ /* 0x001fe2000f8e00ff */
[----:B------:R-:W-:Y:S02]  /*f640*/  UIMAD.WIDE.U32 UR24, UR8, UR7, URZ ;  /* 0x00000007081872a5 */ /* 0x000fe4000f8e003f */
[----:B------:R-:W-:-:S02]  /*f650*/  UIMAD UR18, UR9, UR7, URZ ;  /* 0x00000007091272a4 */ /* 0x000fc4000f8e023f */
[----:B------:R-:W-:Y:S02]  /*f660*/  ULOP3.LUT UR23, UR13, 0x2, URZ, 0xfc, !UPT ;  /* 0x000000020d177892 */ /* 0x000fe4000f8efc3f */
[----:B------:R-:W-:Y:S02]  /*f670*/  UIADD3 UR18, UR25, UR18, URZ ;  /* 0x0000001219127290 */ /* 0x000fe4000fffe03f */
[----:B------:R-:W-:Y:S01]  /*f680*/  UIADD3 UR28, UR20, 0x1, URZ ;  /* 0x00000001141c7890 */ /* 0x000fe2000fffe03f */
[----:B------:R-:W-:-:S11]  /*f690*/  ULDC.64 UR26, c[0x0][0x198] ;  /* 0x00006600001a7ab9 */ /* 0x000fd60000000a00 */
.L_x_314:
[----:B------:R-:W-:-:S03]  /*f6a0*/  UMOV UR7, 0xffffffff ;  /* 0xffffffff00077882 */ /* 0x000fc60000000000 */
[----:B------:R-:W-:Y:S05]  /*f6b0*/  BRA.DIV UR7, `(.L_x_304) ;  /* 0x0000000e07bc7947 */ /* 0x000fea000b800000 */
[----:B------:R-:W-:-:S13]  /*f6c0*/  ELECT P0, URZ, PT ;  /* 0x00000000003f782f */ /* 0x000fda0003800000 */
.L_x_324:
[----:B------:R-:W0:Y:S01]  /*f6d0*/  LDC R2, c[0x0][0x28c] ;  /* 0x0000a300ff027b82 */ /* 0x000e220000000800 */
[----:B------:R-:W-:Y:S01]  /*f6e0*/  BSSY B1, `(.L_x_305) ;  /* 0x000003c000017945 */ /* 0x000fe20003800000 */
[----:B0-----:R-:W-:-:S13]  /*f6f0*/  ISETP.LT.OR P0, PT, R2, 0x1, !P0 ;  /* 0x000000010200780c */ /* 0x001fda0004701670 */
[----:B------:R-:W-:Y:S05]  /*f700*/  @P0 BRA `(.L_x_306) ;  /* 0x0000000000e40947 */ /* 0x000fea0003800000 */
[----:B------:R-:W-:Y:S02]  /*f710*/  IMAD R5, R5, 0x2, R0 ;  /* 0x0000000205057824 */ /* 0x000fe400078e0200 */
[----:B------:R-:W-:Y:S02]  /*f720*/  IMAD.SHL.U32 R9, R7, 0x80, RZ ;  /* 0x0000008007097824 */ /* 0x000fe400078e00ff */
[----:B------:R-:W-:Y:S02]  /*f730*/  IMAD.MOV.U32 R14, RZ, RZ, RZ ;  /* 0x000000ffff0e7224 */ /* 0x000fe400078e00ff */
[----:B------:R-:W-:Y:S02]  /*f740*/  IMAD.U32 R15, RZ, RZ, UR28 ;  /* 0x0000001cff0f7e24 */ /* 0x000fe4000f8e00ff */
[----:B------:R-:W-:Y:S02]  /*f750*/  IMAD.MOV.U32 R2, RZ, RZ, R8 ;  /* 0x000000ffff027224 */ /* 0x000fe400078e0008 */
[----:B------:R-:W-:-:S02]  /*f760*/  IMAD.MOV.U32 R3, RZ, RZ, R11 ;  /* 0x000000ffff037224 */ /* 0x000fc400078e000b */
[----:B------:R-:W-:-:S07]  /*f770*/  IMAD.SHL.U32 R7, R5, 0x80, RZ ;  /* 0x0000008005077824 */ /* 0x000fce00078e00ff */
.L_x_309:
[----:B------:R-:W0:Y:S01]  /*f780*/  S2UR UR7, SR_CgaCtaId ;  /* 0x00000000000779c3 */ /* 0x000e220000008800 */
[----:B------:R-:W1:Y:S01]  /*f790*/  S2R R16, SR_TID.X ;  /* 0x0000000000107919 */ /* 0x000e620000002100 */
[----:B------:R-:W-:Y:S02]  /*f7a0*/  MOV R5, 0x400 ;  /* 0x0000040000057802 */ /* 0x000fe40000000f00 */
[----:B------:R-:W-:Y:S01]  /*f7b0*/  SHF.L.U32 R4, R2, 0x1f, RZ ;  /* 0x0000001f02047819 */ /* 0x000fe200000006ff */
[----:B0-----:R-:W-:-:S05]  /*f7c0*/  IMAD.U32 R0, RZ, RZ, UR7 ;  /* 0x00000007ff007e24 */ /* 0x001fca000f8e00ff */
[----:B------:R-:W-:Y:S02]  /*f7d0*/  LEA R12, R0, R5, 0x18 ;  /* 0x00000005000c7211 */ /* 0x000fe400078ec0ff */
[----:B-1----:R-:W-:-:S03]  /*f7e0*/  LOP3.LUT P1, RZ, R16, 0x7f, RZ, 0xc0, !PT ;  /* 0x0000007f10ff7812 */ /* 0x002fc6000782c0ff */
[----:B------:R-:W-:-:S04]  /*f7f0*/  IMAD R13, R3, 0x8, R12 ;  /* 0x00000008030d7824 */ /* 0x000fc800078e020c */
[----:B------:R-:W0:Y:S06]  /*f800*/  SYNCS.PHASECHK.TRANS64.TRYWAIT P0, [R13+URZ+0x18], R4 ;  /* 0x000018040d0075a7 */ /* 0x000e2c000800017f */
[----:B------:R-:W1:Y:S01]  /*f810*/  @!P1 LDC R5, c[0x0][0x500] ;  /* 0x00014000ff059b82 */ /* 0x000e620000000800 */
[----:B0-----:R-:W-:Y:S05]  /*f820*/  @!P0 BRA `(.L_x_307) ;  /* 0x0000000c00808947 */ /* 0x001fea0003800000 */
.L_x_325:
[----:B------:R-:W-:Y:S01]  /*f830*/  UPRMT UR7, UR23, 0x9910, URZ ;  /* 0x0000991017077896 */ /* 0x000fe2000800003f */
[----:B-1----:R1:W-:Y:S03]  /*f840*/  @!P1 SYNCS.ARRIVE.TRANS64 RZ, [R13+URZ], R5 ;  /* 0x000000050dff99a7 */ /* 0x0023e6000800003f */
[----:B------:R-:W-:-:S06]  /*f850*/  UISETP.NE.AND UP0, UPT, UR7, 0x2, UPT ;  /* 0x000000020700788c */ /* 0x000fcc000bf05270 */
[----:B------:R-:W-:-:S13]  /*f860*/  PLOP3.LUT P0, PT, PT, PT, UP0, 0x80, 0x0 ;  /* 0x000000000000781c */ /* 0x000fda0003f0f008 */
[----:B-1----:R-:W-:Y:S05]  /*f870*/  @P0 BRA `(.L_x_308) ;  /* 0x0000000000040947 */ /* 0x002fea0003800000 */
[----:B------:R-:W-:Y:S01]  /*f880*/  BPT.TRAP 0x1 ;  /* 0x000000040000795c */ /* 0x000fe20000300000 */
.L_x_308:
[----:B0-----:R-:W-:Y:S01]  /*f890*/  IMAD R4, R3, 0x2, R0 ;  /* 0x0000000203047824 */ /* 0x001fe200078e0200 */
[----:B------:R-:W-:Y:S01]  /*f8a0*/  R2UR UR9, R13 ;  /* 0x000000000d0972ca */ /* 0x000fe200000e0000 */
[----:B------:R-:W-:Y:S01]  /*f8b0*/  VIADD R15, R15, 0xffffffff ;  /* 0xffffffff0f0f7836 */ /* 0x000fe20000000000 */
[----:B------:R-:W-:Y:S01]  /*f8c0*/  UIADD3 UR14, UP0, UR26, 0xf0, URZ ;  /* 0x000000f01a0e7890 */ /* 0x000fe2000ff1e03f */
[--C-:B------:R-:W-:Y:S01]  /*f8d0*/  IMAD.U32 R4, R4, 0x4000, R12.reuse ;  /* 0x0000400004047824 */ /* 0x100fe200078e000c */
[----:B------:R-:W-:Y:S01]  /*f8e0*/  R2UR UR11, R7 ;  /* 0x00000000070b72ca */ /* 0x000fe200000e0000 */
[C---:B------:R-:W-:Y:S01]  /*f8f0*/  IMAD R12, R3.reuse, 0x4000, R12 ;  /* 0x00004000030c7824 */ /* 0x040fe200078e020c */
[----:B------:R-:W-:Y:S01]  /*f900*/  R2UR UR10, R14 ;  /* 0x000000000e0a72ca */ /* 0x000fe200000e0000 */
[----:B------:R-:W-:Y:S01]  /*f910*/  UIADD3 UR30, UP1, UR26, 0x1f0, URZ ;  /* 0x000001f01a1e7890 */ /* 0x000fe2000ff3e03f */
[----:B------:R-:W-:Y:S01]  /*f920*/  R2UR UR7, R4 ;  /* 0x00000000040772ca */ /* 0x000fe200000e0000 */
[----:B------:R-:W-:Y:S01]  /*f930*/  UIADD3.X UR15, URZ, UR27, URZ, UP0, !UPT ;  /* 0x0000001b3f0f7290 */ /* 0x000fe200087fe43f */
[----:B------:R-:W-:Y:S01]  /*f940*/  R2UR UR8, R12 ;  /* 0x000000000c0872ca */ /* 0x000fe200000e0000 */
[----:B------:R-:W-:Y:S01]  /*f950*/  VIADD R3, R3, 0x1 ;  /* 0x0000000103037836 */ /* 0x000fe20000000000 */
[----:B------:R-:W-:Y:S01]  /*f960*/  R2UR UR12, R6 ;  /* 0x00000000060c72ca */ /* 0x000fe200000e0000 */
[----:B------:R-:W-:Y:S01]  /*f970*/  UIADD3.X UR31, URZ, UR27, URZ, UP1, !UPT ;  /* 0x0000001b3f1f7290 */ /* 0x000fe20008ffe43f */
[----:B------:R-:W-:Y:S01]  /*f980*/  R2UR UR21, R9 ;  /* 0x00000000091572ca */ /* 0x000fe200000e0000 */
[----:B------:R-:W-:Y:S01]  /*f990*/  UMOV UR22, 0x30000 ;  /* 0x0003000000167882 */ /* 0x000fe20000000000 */
[----:B------:R-:W-:Y:S01]  /*f9a0*/  ISETP.GT.AND P1, PT, R15, 0x1, PT ;  /* 0x000000010f00780c */ /* 0x000fe20003f24270 */
[----:B------:R-:W-:Y:S01]  /*f9b0*/  UMOV UR16, 0x0 ;  /* 0x0000000000107882 */ /* 0x000fe20000000000 */
[----:B------:R-:W-:Y:S01]  /*f9c0*/  UMOV UR17, 0x10000000 ;  /* 0x1000000000117882 */ /* 0x000fe20000000000 */
[----:B------:R-:W-:Y:S01]  /*f9d0*/  ISETP.NE.AND P0, PT, R3, 0x3, PT ;  /* 0x000000030300780c */ /* 0x000fe20003f05270 */
[----:B------:R-:W-:Y:S01]  /*f9e0*/  VIADD R14, R14, 0x80 ;  /* 0x000000800e0e7836 */ /* 0x000fe20000000000 */
[----:B------:R-:W-:-:S02]  /*f9f0*/  UIADD3 UR7, UR7, 0x100, URZ ;  /* 0x0000010007077890 */ /* 0x000fc4000fffe03f */
[----:B------:R-:W-:Y:S01]  /*fa00*/  UIADD3 UR19, UR8, 0x18100, URZ ;  /* 0x0001810008137890 */ /* 0x000fe2000fffe03f */
[----:B------:R-:W-:Y:S02]  /*fa10*/  SEL R5, RZ, 0x1, P0 ;  /* 0x00000001ff057807 */ /* 0x000fe40000000000 */
[----:B------:R-:W-:Y:S02]  /*fa20*/  SEL R3, R3, RZ, P0 ;  /* 0x000000ff03037207 */ /* 0x000fe40000000000 */
[----:B------:R-:W-:Y:S01]  /*fa30*/  UMOV UR8, UR7 ;  /* 0x0000000700087c82 */ /* 0x000fe20008000000 */
[----:B------:R-:W-:Y:S01]  /*fa40*/  LOP3.LUT R2, R2, R5, RZ, 0x3c, !PT ;  /* 0x0000000502027212 */ /* 0x000fe200078e3cff */
[----:B------:R0:W-:Y:S02]  /*fa50*/  UTMALDG.3D.MULTICAST [UR8], [UR14], UR22, desc[UR16] ;  /* 0x000010080e0073b4 */ /* 0x0001e40008011816 */
[----:B0-----:R-:W-:Y:S01]  /*fa60*/  UMOV UR8, UR19 ;  /* 0x0000001300087c82 */ /* 0x001fe20008000000 */
[----:B------:R-:W-:-:S02]  /*fa70*/  UMOV UR11, UR21 ;  /* 0x00000015000b7c82 */ /* 0x000fc40008000000 */
[----:B------:R0:W-:Y:S02]  /*fa80*/  UTMALDG.3D [UR8], [UR30], desc[UR16] ;  /* 0x000010081e0075b4 */ /* 0x0001e40008011000 */
[----:B0-----:R-:W-:Y:S05]  /*fa90*/  @P1 BRA `(.L_x_309) ;  /* 0xfffffffc00381947 */ /* 0x001fea000383ffff */
.L_x_306:
[----:B------:R-:W-:Y:S05]  /*faa0*/  BSYNC B1 ;  /* 0x0000000000017941 */ /* 0x000fea0003800000 */
.L_x_305:
[----:B------:R-:W2:Y:S01]  /*fab0*/  LDL.LU R17, [R1+0x74] ;  /* 0x0000740001117983 */ /* 0x000ea20000300800 */
[----:B------:R-:W-:Y:S01]  /*fac0*/  LOP3.LUT P1, RZ, R10, 0xff, RZ, 0xc0, !PT ;  /* 0x000000ff0aff7812 */ /* 0x000fe2000782c0ff */
[----:B------:R-:W-:Y:S01]  /*fad0*/  VIADD R4, R11, UR20 ;  /* 0x000000140b047c36 */ /* 0x000fe20008000000 */
[----:B------:R-:W-:Y:S01]  /*fae0*/  ULDC.64 UR8, c[0x0][0x650] ;  /* 0x0001940000087ab9 */ /* 0x000fe20000000a00 */
[----:B------:R-:W3:Y:S01]  /*faf0*/  LDL.LU R16, [R1+0x78] ;  /* 0x0000780001107983 */ /* 0x000ee20000300800 */
[----:B------:R-:W-:Y:S01]  /*fb00*/  IMAD.U32 R6, RZ, RZ, UR20 ;  /* 0x00000014ff067e24 */ /* 0x000fe2000f8e00ff */
[----:B------:R-:W-:Y:S01]  /*fb10*/  UISETP.GE.U32.AND UP0, UPT, UR20, 0x3, UPT ;  /* 0x000000031400788c */ /* 0x000fe2000bf06070 */
[----:B------:R-:W-:Y:S01]  /*fb20*/  ISETP.GT.U32.AND P0, PT, R4, 0x2, PT ;  /* 0x000000020400780c */ /* 0x000fe20003f04070 */
[----:B------:R-:W-:Y:S01]  /*fb30*/  BSSY B1, `(.L_x_310) ;  /* 0x000006e000017945 */ /* 0x000fe20003800000 */
[----:B------:R-:W-:Y:S01]  /*fb40*/  IMAD.MOV.U32 R7, RZ, RZ, -0x1 ;  /* 0xffffffffff077424 */ /* 0x000fe200078e00ff */
[----:B------:R-:W-:-:S02]  /*fb50*/  PRMT R10, RZ, 0x7610, R10 ;  /* 0x00007610ff0a7816 */ /* 0x000fc4000000000a */
[----:B------:R-:W-:Y:S01]  /*fb60*/  ISETP.LT.U32.AND P0, PT, R6, 0x3, P0 ;  /* 0x000000030600780c */ /* 0x000fe20000701070 */
[----:B------:R-:W-:Y:S01]  /*fb70*/  IMAD.MOV.U32 R6, RZ, RZ, -0x1 ;  /* 0xffffffffff067424 */ /* 0x000fe200078e00ff */
[----:B------:R-:W0:Y:S01]  /*fb80*/  @P1 S2R R0, SR_CgaCtaId ;  /* 0x0000000000001919 */ /* 0x000e220000008800 */
[----:B------:R-:W-:Y:S02]  /*fb90*/  @P1 MOV R3, 0x400 ;  /* 0x0000040000031802 */ /* 0x000fe40000000f00 */
[----:B------:R-:W-:Y:S02]  /*fba0*/  PLOP3.LUT P2, PT, PT, PT, UP0, 0x80, 0x0 ;  /* 0x000000000000781c */ /* 0x000fe40003f4f008 */
[----:B0-----:R-:W-:Y:S01]  /*fbb0*/  @P1 LEA R5, R0, R3, 0x18 ;  /* 0x0000000300051211 */ /* 0x001fe200078ec0ff */
[----:B------:R-:W-:-:S03]  /*fbc0*/  IMAD.WIDE.U32 R2, R4, -0x55555555, RZ ;  /* 0xaaaaaaab04027825 */ /* 0x000fc600078e00ff */
[----:B------:R0:W-:Y:S01]  /*fbd0*/  @P1 SYNCS.ARRIVE.TRANS64.A1T0 RZ, [R5+URZ+0x48], RZ ;  /* 0x000048ff05ff19a7 */ /* 0x0001e2000810003f */
[----:B------:R-:W-:Y:S02]  /*fbe0*/  PRMT R2, RZ, 0x7610, R2 ;  /* 0x00007610ff027816 */ /* 0x000fe40000000002 */
[----:B0-----:R-:W-:Y:S02]  /*fbf0*/  SHF.R.U32.HI R5, RZ, 0x1, R3 ;  /* 0x00000001ff057819 */ /* 0x001fe40000011603 */
[----:B------:R-:W-:-:S03]  /*fc00*/  SEL R3, RZ, 0x1, !P0 ;  /* 0x00000001ff037807 */ /* 0x000fc60004000000 */
[----:B------:R-:W-:Y:S01]  /*fc10*/  IMAD R11, R5, -0x3, R4 ;  /* 0xfffffffd050b7824 */ /* 0x000fe200078e0204 */
[----:B------:R-:W-:-:S04]  /*fc20*/  LOP3.LUT R8, R8, R3, RZ, 0x3c, !PT ;  /* 0x0000000308087212 */ /* 0x000fc800078e3cff */
[----:B------:R-:W-:Y:S01]  /*fc30*/  @P2 LOP3.LUT R8, R8, 0x1, R5, 0x78, !PT ;  /* 0x0000000108082812 */ /* 0x000fe200078e7805 */
[----:B------:R-:W-:Y:S01]  /*fc40*/  IMAD.MOV.U32 R5, RZ, RZ, -0x1 ;  /* 0xffffffffff057424 */ /* 0x000fe200078e00ff */
[----:B---3--:R-:W-:-:S04]  /*fc50*/  IADD3 R16, P1, R16, UR24, RZ ;  /* 0x0000001810107c10 */ /* 0x008fc8000ff3e0ff */
[----:B--2---:R-:W-:Y:S01]  /*fc60*/  IADD3.X R17, R17, UR18, RZ, P1, !PT ;  /* 0x0000001211117c10 */ /* 0x004fe20008ffe4ff */
[----:B------:R0:W-:Y:S01]  /*fc70*/  STL [R1+0x78], R16 ;  /* 0x0000781001007387 */ /* 0x0001e20000100800 */
[----:B------:R-:W-:-:S03]  /*fc80*/  ISETP.GE.U32.AND P0, PT, R16, UR8, PT ;  /* 0x0000000810007c0c */ /* 0x000fc6000bf06070 */
[----:B------:R0:W-:Y:S01]  /*fc90*/  STL [R1+0x74], R17 ;  /* 0x0000741101007387 */ /* 0x0001e20000100800 */
[----:B------:R-:W-:-:S13]  /*fca0*/  ISETP.GE.U32.AND.EX P0, PT, R17, UR9, PT, P0 ;  /* 0x0000000911007c0c */ /* 0x000fda000bf06100 */
[----:B0-----:R-:W-:Y:S05]  /*fcb0*/  @P0 BRA `(.L_x_311) ;  /* 0x0000000400540947 */ /* 0x001fea0003800000 */
[----:B------:R-:W-:Y:S01]  /*fcc0*/  ULDC.64 UR8, c[0x0][0x628] ;  /* 0x00018a0000087ab9 */ /* 0x000fe20000000a00 */
[----:B------:R-:W0:Y:S01]  /*fcd0*/  S2R R12, SR_CTAID.X ;  /* 0x00000000000c7919 */ /* 0x000e220000002500 */
[----:B------:R-:W-:Y:S01]  /*fce0*/  ISETP.NE.U32.AND P0, PT, RZ, UR8, PT ;  /* 0x00000008ff007c0c */ /* 0x000fe2000bf05070 */
[----:B------:R-:W-:Y:S01]  /*fcf0*/  ULDC UR10, c[0x0][0x630] ;  /* 0x00018c00000a7ab9 */ /* 0x000fe20000000800 */
[----:B------:R-:W-:Y:S01]  /*fd00*/  IMAD.MOV.U32 R2, RZ, RZ, R16 ;  /* 0x000000ffff027224 */ /* 0x000fe200078e0010 */
[----:B------:R-:W1:Y:S01]  /*fd10*/  S2R R9, SR_CTAID.Y ;  /* 0x0000000000097919 */ /* 0x000e620000002600 */
[----:B------:R-:W-:Y:S01]  /*fd20*/  ISETP.NE.AND.EX P0, PT, RZ, UR9, PT, P0 ;  /* 0x00000009ff007c0c */ /* 0x000fe2000bf05300 */
[----:B------:R-:W-:-:S12]  /*fd30*/  IMAD.MOV.U32 R3, RZ, RZ, R17 ;  /* 0x000000ffff037224 */ /* 0x000fd800078e0011 */
[----:B------:R-:W-:Y:S05]  /*fd40*/  @!P0 BRA `(.L_x_312) ;  /* 0x0000000000288947 */ /* 0x000fea0003800000 */
[----:B------:R-:W-:Y:S02]  /*fd50*/  ULDC UR7, c[0x0][0x634] ;  /* 0x00018d0000077ab9 */ /* 0x000fe40000000800 */
[----:B------:R-:W-:-:S05]  /*fd60*/  IADD3 R7, P0, R16, UR7, RZ ;  /* 0x0000000710077c10 */ /* 0x000fca000ff1e0ff */
[----:B------:R-:W-:-:S04]  /*fd70*/  IMAD.X R13, RZ, RZ, R17, P0 ;  /* 0x000000ffff0d7224 */ /* 0x000fc800000e0611 */
[----:B------:R-:W-:-:S04]  /*fd80*/  IMAD.WIDE.U32 R4, R13, UR8, RZ ;  /* 0x000000080d047c25 */ /* 0x000fc8000f8e00ff */
[----:B------:R-:W-:-:S04]  /*fd90*/  IMAD.WIDE.U32 R4, P0, R7, UR9, R4 ;  /* 0x0000000907047c25 */ /* 0x000fc8000f800004 */
[----:B------:R-:W-:-:S04]  /*fda0*/  IMAD.WIDE.U32 R6, R7, UR8, RZ ;  /* 0x0000000807067c25 */ /* 0x000fc8000f8e00ff */
[----:B------:R-:W-:Y:S01]  /*fdb0*/  IMAD.X R3, RZ, RZ, RZ, P0 ;  /* 0x000000ffff037224 */ /* 0x000fe200000e06ff */
[----:B------:R-:W-:Y:S01]  /*fdc0*/  IADD3 RZ, P0, R7, R4, RZ ;  /* 0x0000000407ff7210 */ /* 0x000fe20007f1e0ff */
[----:B------:R-:W-:-:S04]  /*fdd0*/  IMAD.MOV.U32 R2, RZ, RZ, R5 ;  /* 0x000000ffff027224 */ /* 0x000fc800078e0005 */
[----:B------:R-:W-:-:S08]  /*fde0*/  IMAD.WIDE.U32.X R2, R13, UR9, R2, P0 ;  /* 0x000000090d027c25 */ /* 0x000fd000080e0402 */
.L_x_312:
[--C-:B------:R-:W-:Y:S01]  /*fdf0*/  SHF.R.U64 R6, R2, UR10, R3.reuse ;  /* 0x0000000a02067c19 */ /* 0x100fe20008001203 */
[----:B------:R-:W-:Y:S01]  /*fe00*/  ULDC.64 UR8, c[0x0][0x620] ;  /* 0x0001880000087ab9 */ /* 0x000fe20000000a00 */
[----:B------:R-:W-:Y:S01]  /*fe10*/  SHF.R.U32.HI R2, RZ, UR10, R3 ;  /* 0x0000000aff027c19 */ /* 0x000fe20008011603 */
[----:B------:R-:W-:Y:S01]  /*fe20*/  IMAD.MOV.U32 R3, RZ, RZ, R17 ;  /* 0x000000ffff037224 */ /* 0x000fe200078e0011 */
[----:B------:R-:W-:Y:S01]  /*fe30*/  IADD3 R5, P0, RZ, -R6, RZ ;  /* 0x80000006ff057210 */ /* 0x000fe20007f1e0ff */
[----:B------:R-:W-:Y:S01]  /*fe40*/  ULDC UR7, c[0x0][0x150] ;  /* 0x0000540000077ab9 */ /* 0x000fe20000000800 */
[----:B0-----:R-:W-:Y:S01]  /*fe50*/  I2FP.F32.U32 R7, R12 ;  /* 0x0000000c00077245 */ /* 0x001fe20000201000 */
[----:B------:R-:W0:Y:S01]  /*fe60*/  LDC R19, c[0x0][0x144] ;  /* 0x00005100ff137b82 */ /* 0x000e220000000800 */
[----:B------:R-:W-:Y:S01]  /*fe70*/  ULDC.64 UR10, c[0x0][0x640] ;  /* 0x00019000000a7ab9 */ /* 0x000fe20000000a00 */
[----:B------:R-:W-:Y:S01]  /*fe80*/  IMAD.X R2, RZ, RZ, ~R2, P0 ;  /* 0x000000ffff027224 */ /* 0x000fe200000e0e02 */
[----:B------:R-:W-:-:S03]  /*fe90*/  ISETP.NE.U32.AND P0, PT, RZ, UR10, PT ;  /* 0x0000000aff007c0c */ /* 0x000fc6000bf05070 */
[----:B------:R-:W-:Y:S01]  /*fea0*/  IMAD R4, R2, UR8, RZ ;  /* 0x0000000802047c24 */ /* 0x000fe2000f8e02ff */
[----:B------:R-:W-:Y:S01]  /*feb0*/  ISETP.NE.AND.EX P0, PT, RZ, UR11, PT, P0 ;  /* 0x0000000bff007c0c */ /* 0x000fe2000bf05300 */
[----:B------:R-:W-:Y:S01]  /*fec0*/  IMAD.MOV.U32 R2, RZ, RZ, R16 ;  /* 0x000000ffff027224 */ /* 0x000fe200078e0010 */
[----:B------:R-:W2:Y:S03]  /*fed0*/  LDC R14, c[0x0][0x148] ;  /* 0x00005200ff0e7b82 */ /* 0x000ea60000000800 */
[----:B------:R-:W-:Y:S01]  /*fee0*/  IMAD.WIDE.U32 R2, R5, UR8, R2 ;  /* 0x0000000805027c25 */ /* 0x000fe2000f8e0002 */
[----:B------:R-:W-:-:S03]  /*fef0*/  ULDC UR8, c[0x0][0x154] ;  /* 0x0000550000087ab9 */ /* 0x000fc60000000800 */
[----:B------:R-:W-:Y:S02]  /*ff00*/  IMAD R5, R5, UR9, R4 ;  /* 0x0000000905057c24 */ /* 0x000fe4000f8e0204 */
[----:B------:R-:W-:Y:S01]  /*ff10*/  FMUL R4, R7, UR7 ;  /* 0x0000000707047c20 */ /* 0x000fe20008400000 */
[----:B------:R-:W-:Y:S01]  /*ff20*/  ULDC UR7, c[0x0][0x618] ;  /* 0x0001860000077ab9 */ /* 0x000fe20000000800 */
[----:B------:R-:W-:Y:S01]  /*ff30*/  ULDC UR9, c[0x0][0x608] ;  /* 0x0001820000097ab9 */ /* 0x000fe20000000800 */
[----:B------:R-:W-:-:S03]  /*ff40*/  IMAD.IADD R3, R3, 0x1, R5 ;  /* 0x0000000103037824 */ /* 0x000fc600078e0205 */
[----:B------:R-:W3:Y:S02]  /*ff50*/  F2I.U32.TRUNC.NTZ R4, R4 ;  /* 0x0000000400047305 */ /* 0x000ee4000020f000 */
[----:B------:R-:W-:Y:S02]  /*ff60*/  SHF.R.U64 R7, R2, UR7, R3 ;  /* 0x0000000702077c19 */ /* 0x000fe40008001203 */
[----:B-1----:R-:W-:-:S05]  /*ff70*/  I2FP.F32.U32 R2, R9 ;  /* 0x0000000900027245 */ /* 0x002fca0000201000 */
[----:B------:R-:W-:Y:S01]  /*ff80*/  FMUL R5, R2, UR8 ;  /* 0x0000000802057c20 */ /* 0x000fe20008400000 */
[----:B------:R-:W-:Y:S01]  /*ff90*/  SHF.R.U32.HI R2, RZ, UR7, R3 ;  /* 0x00000007ff027c19 */ /* 0x000fe20008011603 */
[----:B------:R-:W-:Y:S02]  /*ffa0*/  ULDC UR7, c[0x0][0x658] ;  /* 0x0001960000077ab9 */ /* 0x000fe40000000800 */
[----:B------:R1:W4:Y:S01]  /*ffb0*/  F2I.U32.TRUNC.NTZ R16, R5 ;  /* 0x0000000500107305 */ /* 0x000322000020f000 */
[----:B------:R-:W-:Y:S01]  /*ffc0*/  SHF.R.U64 R15, R7, UR9, R2 ;  /* 0x00000009070f7c19 */ /* 0x000fe20008001202 */
[----:B---3--:R-:W-:Y:S01]  /*ffd0*/  IMAD.MOV R4, RZ, RZ, -R4 ;  /* 0x000000ffff047224 */ /* 0x008fe200078e0a04 */
[----:B------:R-:W-:-:S03]  /*ffe0*/  SHF.R.U32.HI R2, RZ, UR9, R2 ;  /* 0x00000009ff027c19 */ /* 0x000fc60008011602 */
[----:B0-----:R-:W-:Y:S01]  /*fff0*/  IMAD R12, R19, R4, R12 ;  /* 0x00000004130c7224 */ /* 0x001fe200078e020c */
[--C-:B------:R-:W-:Y:S02]  /*10000*/  SHF.R.U64 R13, R15, UR7, R2.reuse ;  /* 0x000000070f0d7c19 */ /* 0x100fe40008001202 */
[----:B------:R-:W-:-:S03]  /*10010*/  SHF.R.U32.HI R17, RZ, UR7, R2 ;  /* 0x00000007ff117c19 */ /* 0x000fc60008011602 */
[----:B------:R-:W-:Y:S02]  /*10020*/  IMAD.MOV.U32 R2, RZ, RZ, R13 ;  /* 0x000000ffff027224 */ /* 0x000fe400078e000d */
[----:B------:R-:W-:Y:S01]  /*10030*/  IMAD.MOV.U32 R3, RZ, RZ, R17 ;  /* 0x000000ffff037224 */ /* 0x000fe200078e0011 */
[----:B-12-4-:R-:W-:Y:S06]  /*10040*/  @!P0 BRA `(.L_x_313) ;  /* 0x0000000000288947 */ /* 0x016fec0003800000 */
[----:B------:R-:W-:Y:S02]  /*10050*/  ULDC UR7, c[0x0][0x64c] ;  /* 0x0001930000077ab9 */ /* 0x000fe40000000800 */
[----:B------:R-:W-:-:S05]  /*10060*/  IADD3 R3, P0, R13, UR7, RZ ;  /* 0x000000070d037c10 */ /* 0x000fca000ff1e0ff */
[----:B------:R-:W-:-:S04]  /*10070*/  IMAD.X R17, RZ, RZ, R17, P0 ;  /* 0x000000ffff117224 */ /* 0x000fc800000e0611 */
[----:B------:R-:W-:-:S04]  /*10080*/  IMAD.WIDE.U32 R4, R17, UR10, RZ ;  /* 0x0000000a11047c25 */ /* 0x000fc8000f8e00ff */
[----:B------:R-:W-:-:S04]  /*10090*/  IMAD.WIDE.U32 R4, P0, R3, UR11, R4 ;  /* 0x0000000b03047c25 */ /* 0x000fc8000f800004 */
[----:B------:R-:W-:-:S04]  /*100a0*/  IMAD.WIDE.U32 R2, R3, UR10, RZ ;  /* 0x0000000a03027c25 */ /* 0x000fc8000f8e00ff */
[----:B------:R-:W-:Y:S01]  /*100b0*/  IMAD.MOV.U32 R2, RZ, RZ, R5 ;  /* 0x000000ffff027224 */ /* 0x000fe200078e0005 */
[----:B------:R-:W-:Y:S01]  /*100c0*/  IADD3 RZ, P1, R3, R4, RZ ;  /* 0x0000000403ff7210 */ /* 0x000fe20007f3e0ff */
[----:B------:R-:W-:-:S04]  /*100d0*/  IMAD.X R3, RZ, RZ, RZ, P0 ;  /* 0x000000ffff037224 */ /* 0x000fc800000e06ff */
[----:B------:R-:W-:-:S08]  /*100e0*/  IMAD.WIDE.U32.X R2, R17, UR11, R2, P1 ;  /* 0x0000000b11027c25 */ /* 0x000fd000088e0402 */
.L_x_313:
[----:B------:R-:W-:Y:S01]  /*100f0*/  ULDC UR7, c[0x0][0x648] ;  /* 0x0001920000077ab9 */ /* 0x000fe20000000800 */
[----:B------:R-:W-:Y:S01]  /*10100*/  LOP3.LUT R15, R15, UR6, RZ, 0xc0, !PT ;  /* 0x000000060f0f7c12 */ /* 0x000fe2000f8ec0ff */
[----:B------:R-:W-:Y:S01]  /*10110*/  IMAD.MOV R16, RZ, RZ, -R16 ;  /* 0x000000ffff107224 */ /* 0x000fe200078e0a10 */
[----:B------:R-:W-:Y:S01]  /*10120*/  SHF.R.U64 R2, R2, UR7, R3 ;  /* 0x0000000702027c19 */ /* 0x000fe20008001203 */
[----:B------:R-:W-:Y:S01]  /*10130*/  ULDC UR7, c[0x0][0x638] ;  /* 0x00018e0000077ab9 */ /* 0x000fe20000000800 */
[----:B------:R-:W-:Y:S01]  /*10140*/  ULDC UR8, c[0x0][0x610] ;  /* 0x0001840000087ab9 */ /* 0x000fe20000000800 */
[----:B------:R-:W-:Y:S02]  /*10150*/  @P4 IMAD R12, R14, R16, R9 ;  /* 0x000000100e0c4224 */ /* 0x000fe400078e0209 */
[----:B------:R-:W-:Y:S02]  /*10160*/  IMAD.MOV R4, RZ, RZ, -R2 ;  /* 0x000000ffff047224 */ /* 0x000fe400078e0a02 */
[----:B------:R-:W-:Y:S01]  /*10170*/  IMAD R5, R2, UR5, R15 ;  /* 0x0000000502057c24 */ /* 0x000fe2000f8e020f */
[----:B------:R-:W-:Y:S01]  /*10180*/  LOP3.LUT R2, R7, UR4, RZ, 0xc0, !PT ;  /* 0x0000000407027c12 */ /* 0x000fe2000f8ec0ff */
[----:B------:R-:W-:Y:S01]  /*10190*/  IMAD R13, R4, UR7, R13 ;  /* 0x00000007040d7c24 */ /* 0x000fe2000f8e020d */
[----:B------:R-:W-:Y:S01]  /*101a0*/  ULDC UR7, c[0x0][0x600] ;  /* 0x0001800000077ab9 */ /* 0x000fe20000000800 */
[----:B------:R-:W-:-:S02]  /*101b0*/  IMAD R5, R5, UR8, R12 ;  /* 0x0000000805057c24 */ /* 0x000fc4000f8e020c */
[----:B------:R-:W-:Y:S02]  /*101c0*/  IMAD R4, R13, UR7, R2 ;  /* 0x000000070d047c24 */ /* 0x000fe4000f8e0202 */
[----:B------:R-:W-:-:S03]  /*101d0*/  IMAD.MOV.U32 R3, RZ, RZ, 0x1 ;  /* 0x00000001ff037424 */ /* 0x000fc600078e00ff */
[----:B------:R-:W-:Y:S02]  /*101e0*/  SEL R7, R4, R5, !P4 ;  /* 0x0000000504077207 */ /* 0x000fe40006000000 */
[----:B------:R-:W-:Y:S02]  /*101f0*/  PRMT R2, R3, 0x7610, R2 ;  /* 0x0000761003027816 */ /* 0x000fe40000000002 */
[----:B------:R-:W-:-:S07]  /*10200*/  SEL R5, R5, R4, !P4 ;  /* 0x0000000405057207 */ /* 0x000fce0006000000 */
.L_x_311:
[----:B------:R-:W-:Y:S05]  /*10210*/  BSYNC B1 ;  /* 0x0000000000017941 */ /* 0x000fea0003800000 */
.L_x_310:
[----:B------:R-:W-:-:S13]  /*10220*/  LOP3.LUT P0, RZ, R2, 0xff, RZ, 0xc0, !PT ;  /* 0x000000ff02ff7812 */ /* 0x000fda000780c0ff */
[----:B------:R-:W-:Y:S05]  /*10230*/  @P0 BRA `(.L_x_314) ;  /* 0xfffffff400180947 */ /* 0x000fea000383ffff */
[----:B------:R-:W-:Y:S05]  /*10240*/  BSYNC B0 ;  /* 0x0000000000007941 */ /* 0x000fea0003800000 */
.L_x_303:
[----:B------:R-:W-:-:S03]  /*10250*/  UMOV UR7, 0xffffffff ;  /* 0xffffffff00077882 */ /* 0x000fc60000000000 */
[----:B------:R-:W-:Y:S05]  /*10260*/  BRA.DIV UR7, `(.L_x_315) ;  /* 0x0000000607047947 */ /* 0x000fea000b800000 */
[----:B------:R-:W-:-:S13]  /*10270*/  ELECT P0, URZ, PT ;  /* 0x00000000003f782f */ /* 0x000fda0003800000 */
.L_x_328:
[----:B------:R-:W-:Y:S04]  /*10280*/  BSSY B0, `(.L_x_316) ;  /* 0x0000023000007945 */ /* 0x000fe80003800000 */
[----:B------:R-:W-:Y:S05]  /*10290*/  @!P0 BRA `(.L_x_317) ;  /* 0x0000000000848947 */ /* 0x000fea0003800000 */
[----:B------:R-:W-:-:S04]  /*102a0*/  ULOP3.LUT UR7, UR13, 0x2, URZ, 0xfc, !UPT ;  /* 0x000000020d077892 */ /* 0x000fc8000f8efc3f */
[----:B------:R-:W-:-:S06]  /*102b0*/  UISETP.NE.AND UP0, UPT, UR7, 0x3, UPT ;  /* 0x000000030700788c */ /* 0x000fcc000bf05270 */
[----:B------:R-:W-:-:S13]  /*102c0*/  PLOP3.LUT P0, PT, PT, PT, UP0, 0x80, 0x0 ;  /* 0x000000000000781c */ /* 0x000fda0003f0f008 */
[----:B------:R-:W-:Y:S05]  /*102d0*/  @!P0 BRA `(.L_x_318) ;  /* 0x0000000000048947 */ /* 0x000fea0003800000 */
[----:B------:R-:W-:Y:S01]  /*102e0*/  BPT.TRAP 0x1 ;  /* 0x000000040000795c */ /* 0x000fe20000300000 */
.L_x_318:
[----:B------:R-:W0:Y:S01]  /*102f0*/  S2R R3, SR_CgaCtaId ;  /* 0x0000000000037919 */ /* 0x000e220000008800 */
[----:B------:R-:W-:Y:S02]  /*10300*/  MOV R0, 0x400 ;  /* 0x0000040000007802 */ /* 0x000fe40000000f00 */
[----:B------:R-:W-:Y:S02]  /*10310*/  SHF.L.U32 R2, R8, 0x1f, RZ ;  /* 0x0000001f08027819 */ /* 0x000fe400000006ff */
[----:B0-----:R-:W-:-:S05]  /*10320*/  LEA R0, R3, R0, 0x18 ;  /* 0x0000000003007211 */ /* 0x001fca00078ec0ff */
[----:B------:R-:W-:-:S04]  /*10330*/  VIADD R0, R0, 0x18 ;  /* 0x0000001800007836 */ /* 0x000fc80000000000 */
[C---:B------:R-:W-:Y:S02]  /*10340*/  IMAD R7, R11.reuse, 0x8, R0 ;  /* 0x000000080b077824 */ /* 0x040fe400078e0200 */
[----:B------:R-:W-:Y:S02]  /*10350*/  VIADD R11, R11, 0x1 ;  /* 0x000000010b0b7836 */ /* 0x000fe40000000000 */
[----:B------:R-:W0:Y:S03]  /*10360*/  SYNCS.PHASECHK.TRANS64.TRYWAIT P0, [R7+URZ], R2 ;  /* 0x00000002070075a7 */ /* 0x000e26000800017f */
[----:B------:R-:W-:-:S04]  /*10370*/  ISETP.NE.AND P1, PT, R11, 0x3, PT ;  /* 0x000000030b00780c */ /* 0x000fc80003f25270 */
[----:B------:R-:W-:Y:S02]  /*10380*/  SEL R3, RZ, 0x1, P1 ;  /* 0x00000001ff037807 */ /* 0x000fe40000800000 */
[----:B------:R-:W-:Y:S02]  /*10390*/  SEL R11, R11, RZ, P1 ;  /* 0x000000ff0b0b7207 */ /* 0x000fe40000800000 */
[----:B------:R-:W-:-:S03]  /*103a0*/  LOP3.LUT R9, R8, R3, RZ, 0x3c, !PT ;  /* 0x0000000308097212 */ /* 0x000fc600078e3cff */
[----:B------:R-:W-:Y:S01]  /*103b0*/  IMAD R6, R11, 0x8, R0 ;  /* 0x000000080b067824 */ /* 0x000fe200078e0200 */
[----:B------:R-:W-:Y:S01]  /*103c0*/  SHF.L.U32 R5, R9, 0x1f, RZ ;  /* 0x0000001f09057819 */ /* 0x000fe200000006ff */
[----:B0-----:R-:W-:Y:S06]  /*103d0*/  @!P0 BRA `(.L_x_319) ;  /* 0x0000000000c88947 */ /* 0x001fec0003800000 */
.L_x_329:
[----:B------:R-:W1:Y:S01]  /*103e0*/  SYNCS.PHASECHK.TRANS64.TRYWAIT P0, [R6+URZ], R5 ;  /* 0x00000005060075a7 */ /* 0x000e62000800017f */
[----:B0-----:R-:W-:-:S05]  /*103f0*/  VIADD R2, R11, 0x1 ;  /* 0x000000010b027836 */ /* 0x001fca0000000000 */
[----:B------:R-:W-:-:S04]  /*10400*/  ISETP.NE.AND P1, PT, R2, 0x3, PT ;  /* 0x000000030200780c */ /* 0x000fc80003f25270 */
[----:B------:R-:W-:Y:S02]  /*10410*/  SEL R4, RZ, 0x1, P1 ;  /* 0x00000001ff047807 */ /* 0x000fe40000800000 */
[----:B------:R-:W-:Y:S02]  /*10420*/  SEL R3, R2, RZ, P1 ;  /* 0x000000ff02037207 */ /* 0x000fe40000800000 */
[----:B------:R-:W-:Y:S01]  /*10430*/  LOP3.LUT R4, R9, R4, RZ, 0x3c, !PT ;  /* 0x0000000409047212 */ /* 0x000fe200078e3cff */
[----:B-1----:R-:W-:Y:S06]  /*10440*/  @!P0 BRA `(.L_x_320) ;  /* 0x0000000000c08947 */ /* 0x002fec0003800000 */
.L_x_330:
[----:B------:R-:W-:Y:S01]  /*10450*/  IMAD R3, R3, 0x8, R0 ;  /* 0x0000000803037824 */ /* 0x000fe200078e0200 */
[----:B------:R-:W-:-:S07]  /*10460*/  SHF.L.U32 R0, R4, 0x1f, RZ ;  /* 0x0000001f04007819 */ /* 0x000fce00000006ff */
.L_x_321:
[----:B-1----:R1:W2:Y:S02]  /*10470*/  SYNCS.PHASECHK.TRANS64.TRYWAIT P0, [R3+URZ], R0 ;  /* 0x00000000030075a7 */ /* 0x0022a4000800017f */
[----:B--2---:R-:W-:Y:S05]  /*10480*/  @!P0 NANOSLEEP.SYNCS 0x989680 ;  /* 0x009896800000895d */ /* 0x004fea0003900000 */
[----:B------:R-:W2:Y:S02]  /*10490*/  @!P0 SYNCS.PHASECHK.TRANS64 P0, [R3+URZ], R0 ;  /* 0x00000000030085a7 */ /* 0x000ea4000800007f */
[----:B--2---:R-:W-:Y:S05]  /*104a0*/  @!P0 BRA `(.L_x_321) ;  /* 0xfffffffc00f08947 */ /* 0x004fea000383ffff */
.L_x_317:
[----:B------:R-:W-:Y:S05]  /*104b0*/  BSYNC B0 ;  /* 0x0000000000007941 */ /* 0x000fea0003800000 */
.L_x_316:
[----:B------:R-:W-:Y:S05]  /*104c0*/  EXIT ;  /* 0x000000000000794d */ /* 0x000fea0003800000 */
.L_x_21:
[----:B-1----:R-:W-:-:S04]  /*104d0*/  IMAD.U32 R3, RZ, RZ, UR6 ;  /* 0x00000006ff037e24 */ /* 0x002fc8000f8e00ff */
[----:B------:R1:W2:Y:S03]  /*104e0*/  SYNCS.PHASECHK.TRANS64.TRYWAIT P1, [R3+URZ], R0 ;  /* 0x00000000030075a7 */ /* 0x0002a6000802017f */
[----:B--2---:R-:W-:Y:S05]  /*104f0*/  @!P1 NANOSLEEP.SYNCS 0x989680 ;  /* 0x009896800000995d */ /* 0x004fea0003900000 */
[----:B------:R-:W2:Y:S02]  /*10500*/  @!P1 SYNCS.PHASECHK.TRANS64 P1, [R3+URZ], R0 ;  /* 0x00000000030095a7 */ /* 0x000ea4000802007f */
[----:B--2---:R-:W-:Y:S05]  /*10510*/  @!P1 BRA `(.L_x_21) ;  /* 0xfffffffc00ec9947 */ /* 0x004fea000383ffff */
[----:B------:R-:W-:Y:S05]  /*10520*/  BRA `(.L_x_20) ;  /* 0xffffff1800107947 */ /* 0x000fea000383ffff */
.L_x_27:
[----:B-----5:R2:W-:Y:S02]  /*10530*/  STL [R1+0x84], R0 ;  /* 0x0000840001007387 */ /* 0x0205e40000100800 */
[----:B--2---:R-:W-:-:S04]  /*10540*/  IMAD.U32 R0, RZ, RZ, UR16 ;  /* 0x00000010ff007e24 */ /* 0x004fc8000f8e00ff */
[----:B------:R2:W3:Y:S03]  /*10550*/  SYNCS.PHASECHK.TRANS64.TRYWAIT P1, [R0+URZ], R229 ;  /* 0x000000e5000075a7 */ /* 0x0004e6000802017f */
[----:B---3--:R-:W-:Y:S05]  /*10560*/  @!P1 NANOSLEEP.SYNCS 0x989680 ;  /* 0x009896800000995d */ /* 0x008fea0003900000 */
[----:B------:R2:W3:Y:S02]  /*10570*/  @!P1 SYNCS.PHASECHK.TRANS64 P1, [R0+URZ], R229 ;  /* 0x000000e5000095a7 */ /* 0x0004e4000802007f */
[----:B--2---:R2:W5:Y:S02]  /*10580*/  LDL.LU R0, [R1+0x84] ;  /* 0x0000840001007983 */ /* 0x0045640000300800 */
[----:B--23--:R-:W-:Y:S05]  /*10590*/  @!P1 BRA `(.L_x_27) ;  /* 0xfffffffc00e49947 */ /* 0x00cfea000383ffff */
[----:B------:R-:W-:Y:S05]  /*105a0*/  BRA `(.L_x_26) ;  /* 0xffffff2800dc7947 */ /* 0x000fea000383ffff */
.L_x_304:
[----:B------:R-:W-:Y:S01]  /*105b0*/  BSSY B1, `(.L_x_322) ;  /* 0x0000006000017945 */ /* 0x000fe20003800000 */
[----:B------:R-:W-:-:S07]  /*105c0*/  IMAD.MOV.U32 R2, RZ, RZ, -0x1 ;  /* 0xffffffffff027424 */ /* 0x000fce00078e00ff */
[----:B------:R-:W-:Y:S05]  /*105d0*/  WARPSYNC.COLLECTIVE R2, `(.L_x_323) ;  /* 0x00000000020c7348 */ /* 0x000fea0003c00000 */
[----:B------:R-:W-:Y:S02]  /*105e0*/  ELECT P0, UR62, PT ;  /* 0x00000000003e782f */ /* 0x000fe40003800000 */
[----:B------:R-:W-:Y:S01]  /*105f0*/  MOV R2, UR62 ;  /* 0x0000003e00027c02 */ /* 0x000fe20008000f00 */
[----:B------:R-:W-:Y:S10]  /*10600*/  ENDCOLLECTIVE ;  /* 0x000000000000791b */ /* 0x000ff40003800000 */
.L_x_323:
[----:B------:R-:W-:Y:S05]  /*10610*/  BSYNC B1 ;  /* 0x0000000000017941 */ /* 0x000fea0003800000 */
.L_x_322:
[----:B------:R-:W-:Y:S05]  /*10620*/  BRA `(.L_x_324) ;  /* 0xfffffff000287947 */ /* 0x000fea000383ffff */
.L_x_307:
[----:B0-----:R0:W2:Y:S02]  /*10630*/  SYNCS.PHASECHK.TRANS64.TRYWAIT P0, [R13+URZ+0x18], R4 ;  /* 0x000018040d0075a7 */ /* 0x0010a4000800017f */
[----:B--2---:R-:W-:Y:S05]  /*10640*/  @!P0 NANOSLEEP.SYNCS 0x989680 ;  /* 0x009896800000895d */ /* 0x004fea0003900000 */
[----:B------:R-:W2:Y:S02]  /*10650*/  @!P0 SYNCS.PHASECHK.TRANS64 P0, [R13+URZ+0x18], R4 ;  /* 0x000018040d0085a7 */ /* 0x000ea4000800007f */
[----:B--2---:R-:W-:Y:S05]  /*10660*/  @!P0 BRA `(.L_x_307) ;  /* 0xfffffffc00f08947 */ /* 0x004fea000383ffff */
[----:B------:R-:W-:Y:S05]  /*10670*/  BRA `(.L_x_325) ;  /* 0xfffffff0006c7947 */ /* 0x000fea000383ffff */
.L_x_315:
[----:B------:R-:W-:Y:S01]  /*10680*/  BSSY B0, `(.L_x_326) ;  /* 0x0000006000007945 */ /* 0x000fe20003800000 */
[----:B------:R-:W-:-:S07]  /*10690*/  IMAD.MOV.U32 R2, RZ, RZ, -0x1 ;  /* 0xffffffffff027424 */ /* 0x000fce00078e00ff */
[----:B------:R-:W-:Y:S05]  /*106a0*/  WARPSYNC.COLLECTIVE R2, `(.L_x_327) ;  /* 0x00000000020c7348 */ /* 0x000fea0003c00000 */
[----:B------:R-:W-:Y:S02]  /*106b0*/  ELECT P0, UR62, PT ;  /* 0x00000000003e782f */ /* 0x000fe40003800000 */
[----:B------:R-:W-:Y:S01]  /*106c0*/  MOV R2, UR62 ;  /* 0x0000003e00027c02 */ /* 0x000fe20008000f00 */
[----:B------:R-:W-:Y:S10]  /*106d0*/  ENDCOLLECTIVE ;  /* 0x000000000000791b */ /* 0x000ff40003800000 */
.L_x_327:
[----:B------:R-:W-:Y:S05]  /*106e0*/  BSYNC B0 ;  /* 0x0000000000007941 */ /* 0x000fea0003800000 */
.L_x_326:
[----:B------:R-:W-:Y:S05]  /*106f0*/  BRA `(.L_x_328) ;  /* 0xfffffff800e07947 */ /* 0x000fea000383ffff */
.L_x_319:
[----:B0-----:R0:W1:Y:S02]  /*10700*/  SYNCS.PHASECHK.TRANS64.TRYWAIT P0, [R7+URZ], R2 ;  /* 0x00000002070075a7 */ /* 0x001064000800017f */
[----:B-1----:R-:W-:Y:S05]  /*10710*/  @!P0 NANOSLEEP.SYNCS 0x989680 ;  /* 0x009896800000895d */ /* 0x002fea0003900000 */
[----:B------:R-:W1:Y:S02]  /*10720*/  @!P0 SYNCS.PHASECHK.TRANS64 P0, [R7+URZ], R2 ;  /* 0x00000002070085a7 */ /* 0x000e64000800007f */
[----:B-1----:R-:W-:Y:S05]  /*10730*/  @!P0 BRA `(.L_x_319) ;  /* 0xfffffffc00f08947 */ /* 0x002fea000383ffff */
[----:B------:R-:W-:Y:S05]  /*10740*/  BRA `(.L_x_329) ;  /* 0xfffffffc00247947 */ /* 0x000fea000383ffff */
.L_x_320:
[----:B0-----:R0:W1:Y:S02]  /*10750*/  SYNCS.PHASECHK.TRANS64.TRYWAIT P0, [R6+URZ], R5 ;  /* 0x00000005060075a7 */ /* 0x001064000800017f */
[----:B-1----:R-:W-:Y:S05]  /*10760*/  @!P0 NANOSLEEP.SYNCS 0x989680 ;  /* 0x009896800000895d */ /* 0x002fea0003900000 */
[----:B------:R-:W1:Y:S02]  /*10770*/  @!P0 SYNCS.PHASECHK.TRANS64 P0, [R6+URZ], R5 ;  /* 0x00000005060085a7 */ /* 0x000e64000800007f */
[----:B-1----:R-:W-:Y:S05]  /*10780*/  @!P0 BRA `(.L_x_320) ;  /* 0xfffffffc00f08947 */ /* 0x002fea000383ffff */
[----:B------:R-:W-:Y:S05]  /*10790*/  BRA `(.L_x_330) ;  /* 0xfffffffc002c7947 */ /* 0x000fea000383ffff */
.L_x_331:
[----:B------:R-:W-:-:S00]  /*107a0*/  BRA `(.L_x_331) ;  /* 0xfffffffc00fc7947 */ /* 0x000fc0000383ffff */
[----:B------:R-:W-:-:S00]  /*107b0*/  NOP ;  /* 0x0000000000007918 */ /* 0x000fc00000000000 */
        /* <DEDUP_REMOVED lines=12> */
.L_x_332:


//--------------------- .nv.shared._ZN7cutlass13device_kernelINS_4gemm6kernel13GemmUniversalIN4cute5tupleIJiiiiEEENS1_10collective13CollectiveMmaINS1_37MainloopSm90TmaGmmaWarpSpecializedFP8ILi3ENS5_IJNS4_1CILi1EEENSA_ILi2EEESB_EEENS1_35KernelTmaWarpSpecializedCooperativeEEENS5_IJNSA_ILi256EEENSA_ILi128EEESH_EEENS_12float_e5m2_tENS5_IJlSB_lEEESJ_SK_NS4_8TiledMMAINS4_8MMA_AtomIJNS4_4SM904GMMA31MMA_64x128x32_F32E5M2E5M2_SS_TNILNSO_7ScaleInE1ELSQ_1EEEEEENS4_6LayoutINS5_IJSC_SB_SB_EEENS5_IJSB_NSA_ILi0EEESV_EEEEENS5_IJNS4_10UnderscoreESY_SY_EEEEENS4_23SM90_TMA_LOAD_MULTICASTENS4_14ComposedLayoutINS4_7SwizzleILi3ELi4ELi3EEENS4_18smem_ptr_flag_bitsILi8EEENST_INS5_IJNSA_ILi8EEESH_EEENS5_IJSH_SB_EEEEEEEvNS4_8identityENS4_13SM90_TMA_LOADES1B_vS1C_EENS_8epilogue10collective6detail29Sm90TmaWarpSpecializedAdapterINS1G_15DefaultEpilogueISJ_SK_SK_NS1F_6thread17LinearCombinationISJ_Li1EffLNS1K_9ScaleType4KindE0ELNS_15FloatRoundStyleE2ESJ_EENS1_15EpilogueDefaultEEEEEvvEEEEvNT_6ParamsE --------------------------
	.section	.nv.shared._ZN7cutlass13device_kernelINS_4gemm6kernel13GemmUniversalIN4cute5tupleIJiiiiEEENS1_10collective13CollectiveMmaINS1_37MainloopSm90TmaGmmaWarpSpecializedFP8ILi3ENS5_IJNS4_1CILi1EEENSA_ILi2EEESB_EEENS1_35KernelTmaWarpSpecializedCooperativeEEENS5_IJNSA_ILi256EEENSA_ILi128EEESH_EEENS_12float_e5m2_tENS5_IJlSB_lEEESJ_SK_NS4_8TiledMMAINS4_8MMA_AtomIJNS4_4SM904GMMA31MMA_64x128x32_F32E5M2E5M2_SS_TNILNSO_7ScaleInE1ELSQ_1EEEEEENS4_6LayoutINS5_IJSC_SB_SB_EEENS5_IJSB_NSA_ILi0EEESV_EEEEENS5_IJNS4_10UnderscoreESY_SY_EEEEENS4_23SM90_TMA_LOAD_MULTICASTENS4_14ComposedLayoutINS4_7SwizzleILi3ELi4ELi3EEENS4_18smem_ptr_flag_bitsILi8EEENST_INS5_IJNSA_ILi8EEESH_EEENS5_IJSH_SB_EEEEEEEvNS4_8identityENS4_13SM90_TMA_LOADES1B_vS1C_EENS_8epilogue10collective6detail29Sm90TmaWarpSpecializedAdapterINS1G_15DefaultEpilogueISJ_SK_SK_NS1F_6thread17LinearCombinationISJ_Li1EffLNS1K_9ScaleType4KindE0ELNS_15FloatRoundStyleE2ESJ_EENS1_15EpilogueDefaultEEEEEvvEEEEvNT_6ParamsE,"aw",@nobits
	.sectionflags	@""
	.align	16
	.zero		1024


//--------------------- .nv.shared.reserved.0     --------------------------
	.section	.nv.shared.reserved.0,"aw",@nobits
	.weak		__nv_reservedSMEM_offset_0_alias
	.size		__nv_reservedSMEM_offset_0_alias, 0, 0
	.other		__nv_reservedSMEM_offset_0_alias,@"STO_CUDA_RESERVED_SHARED STV_DEFAULT"
__nv_reservedSMEM_offset_0_alias:
	.zero		0


//--------------------- .nv.global                --------------------------
	.section	.nv.global,"aw",@nobits
.nv.global:
	.type		_ZN39_INTERNAL_43d947eb_4_k_cu_81ca6a54_46154cute1_E,@object
	.size		_ZN39_INTERNAL_43d947eb_4_k_cu_81ca6a54_46154cute1_E,(_ZN39_INTERNAL_43d947eb_4_k_cu_81ca6a54_46154cuda3std3__45__cpo6cbeginE - _ZN39_INTERNAL_43d947eb_4_k_cu_81ca6a54_46154cute1_E)
_ZN39_INTERNAL_43d947eb_4_k_cu_81ca6a54_46154cute1_E:
	.zero		1
	.type		_ZN39_INTERNAL_43d947eb_4_k_cu_81ca6a54_46154cuda3std3__45__cpo6cbeginE,@object
	.size		_ZN39_INTERNAL_43d947eb_4_k_cu_81ca6a54_46154cuda3std3__45__cpo6cbeginE,(_ZN39_INTERNAL_43d947eb_4_k_cu_81ca6a54_46154cuda3std3__48in_placeE - _ZN39_INTERNAL_43d947eb_4_k_cu_81ca6a54_46154cuda3std3__45__cpo6cbeginE)
_ZN39_INTERNAL_43d947eb_4_k_cu_81ca6a54_46154cuda3std3__45__cpo6cbeginE:
	.zero		1
	.type		_ZN39_INTERNAL_43d947eb_4_k_cu_81ca6a54_46154cuda3std3__48in_placeE,@object
	.size		_ZN39_INTERNAL_43d947eb_4_k_cu_81ca6a54_46154cuda3std3__48in_placeE,(_ZN39_INTERNAL_43d947eb_4_k_cu_81ca6a54_46154cuda3std6ranges3__45__cpo9iter_moveE - _ZN39_INTERNAL_43d947eb_4_k_cu_81ca6a54_46154cuda3std3__48in_placeE)
_ZN39_INTERNAL_43d947eb_4_k_cu_81ca6a54_46154cuda3std3__48in_placeE:
	.zero		1
	.type		_ZN39_INTERNAL_43d947eb_4_k_cu_81ca6a54_46154cuda3std6ranges3__45__cpo9iter_moveE,@object
	.size		_ZN39_INTERNAL_43d947eb_4_k_cu_81ca6a54_46154cuda3std6ranges3__45__cpo9iter_moveE,(_ZN39_INTERNAL_43d947eb_4_k_cu_81ca6a54_46154cuda3std3__45__cpo5beginE - _ZN39_INTERNAL_43d947eb_4_k_cu_81ca6a54_46154cuda3std6ranges3__45__cpo9iter_moveE)
_ZN39_INTERNAL_43d947eb_4_k_cu_81ca6a54_46154cuda3std6ranges3__45__cpo9iter_moveE:
	.zero		1
	.type		_ZN39_INTERNAL_43d947eb_4_k_cu_81ca6a54_46154cuda3std3__45__cpo5beginE,@object
	.size		_ZN39_INTERNAL_43d947eb_4_k_cu_81ca6a54_46154cuda3std3__45__cpo5beginE,(_ZN39_INTERNAL_43d947eb_4_k_cu_81ca6a54_46154cuda3std3__441_GLOBAL__N__43d947eb_4_k_cu_81ca6a54_46156ignoreE - _ZN39_INTERNAL_43d947eb_4_k_cu_81ca6a54_46154cuda3std3__45__cpo5beginE)
_ZN39_INTERNAL_43d947eb_4_k_cu_81ca6a54_46154cuda3std3__45__cpo5beginE:
	.zero		1
	.type		_ZN39_INTERNAL_43d947eb_4_k_cu_81ca6a54_46154cuda3std3__441_GLOBAL__N__43d947eb_4_k_cu_81ca6a54_46156ignoreE,@object
	.size		_ZN39_INTERNAL_43d947eb_4_k_cu_81ca6a54_46154cuda3std3__441_GLOBAL__N__43d947eb_4_k_cu_81ca6a54_46156ignoreE,(_ZN39_INTERNAL_43d947eb_4_k_cu_81ca6a54_46154cute7productE - _ZN39_INTERNAL_43d947eb_4_k_cu_81ca6a54_46154cuda3std3__441_GLOBAL__N__43d947eb_4_k_cu_81ca6a54_46156ignoreE)
_ZN39_INTERNAL_43d947eb_4_k_cu_81ca6a54_46154cuda3std3__441_GLOBAL__N__43d947eb_4_k_cu_81ca6a54_46156ignoreE:
	.zero		1
	.type		_ZN39_INTERNAL_43d947eb_4_k_cu_81ca6a54_46154cute7productE,@object
	.size		_ZN39_INTERNAL_43d947eb_4_k_cu_81ca6a54_46154cute7productE,(_ZN39_INTERNAL_43d947eb_4_k_cu_81ca6a54_46154cuda3std3__45__cpo3endE - _ZN39_INTERNAL_43d947eb_4_k_cu_81ca6a54_46154cute7productE)
_ZN39_INTERNAL_43d947eb_4_k_cu_81ca6a54_46154cute7productE:
	.zero		1
	.type		_ZN39_INTERNAL_43d947eb_4_k_cu_81ca6a54_46154cuda3std3__45__cpo3endE,@object
	.size		_ZN39_INTERNAL_43d947eb_4_k_cu_81ca6a54_46154cuda3std3__45__cpo3endE,(_ZN39_INTERNAL_43d947eb_4_k_cu_81ca6a54_46154cuda3std3__419piecewise_constructE - _ZN39_INTERNAL_43d947eb_4_k_cu_81ca6a54_46154cuda3std3__45__cpo3endE)
_ZN39_INTERNAL_43d947eb_4_k_cu_81ca6a54_46154cuda3std3__45__cpo3endE:
	.zero		1
	.type		_ZN39_INTERNAL_43d947eb_4_k_cu_81ca6a54_46154cuda3std3__419piecewise_constructE,@object
	.size		_ZN39_INTERNAL_43d947eb_4_k_cu_81ca6a54_46154cuda3std3__419piecewise_constructE,(_ZN39_INTERNAL_43d947eb_4_k_cu_81ca6a54_46154cuda3std3__45__cpo4cendE - _ZN39_INTERNAL_43d947eb_4_k_cu_81ca6a54_46154cuda3std3__419piecewise_constructE)
_ZN39_INTERNAL_43d947eb_4_k_cu_81ca6a54_46154cuda3std3__419piecewise_constructE:
	.zero		1
	.type		_ZN39_INTERNAL_43d947eb_4_k_cu_81ca6a54_46154cuda3std3__45__cpo4cendE,@object
	.size		_ZN39_INTERNAL_43d947eb_4_k_cu_81ca6a54_46154cuda3std3__45__cpo4cendE,(_ZN39_INTERNAL_43d947eb_4_k_cu_81ca6a54_46154cuda3std6ranges3__45__cpo4swapE - _ZN39_INTERNAL_43d947eb_4_k_cu_81ca6a54_46154cuda3std3__45__cpo4cendE)
_ZN39_INTERNAL_43d947eb_4_k_cu_81ca6a54_46154cuda3std3__45__cpo4cendE:
	.zero		1
	.type		_ZN39_INTERNAL_43d947eb_4_k_cu_81ca6a54_46154cuda3std6ranges3__45__cpo4swapE,@object
	.size		_ZN39_INTERNAL_43d947eb_4_k_cu_81ca6a54_46154cuda3std6ranges3__45__cpo4swapE,(.L_7 - _ZN39_INTERNAL_43d947eb_4_k_cu_81ca6a54_46154cuda3std6ranges3__45__cpo4swapE)
_ZN39_INTERNAL_43d947eb_4_k_cu_81ca6a54_46154cuda3std6ranges3__45__cpo4swapE:
	.zero		1
.L_7:


//--------------------- .nv.constant0._ZN7cutlass13device_kernelINS_4gemm6kernel13GemmUniversalIN4cute5tupleIJiiiiEEENS1_10collective13CollectiveMmaINS1_37MainloopSm90TmaGmmaWarpSpecializedFP8ILi3ENS5_IJNS4_1CILi1EEENSA_ILi2EEESB_EEENS1_35KernelTmaWarpSpecializedCooperativeEEENS5_IJNSA_ILi256EEENSA_ILi128EEESH_EEENS_12float_e5m2_tENS5_IJlSB_lEEESJ_SK_NS4_8TiledMMAINS4_8MMA_AtomIJNS4_4SM904GMMA31MMA_64x128x32_F32E5M2E5M2_SS_TNILNSO_7ScaleInE1ELSQ_1EEEEEENS4_6LayoutINS5_IJSC_SB_SB_EEENS5_IJSB_NSA_ILi0EEESV_EEEEENS5_IJNS4_10UnderscoreESY_SY_EEEEENS4_23SM90_TMA_LOAD_MULTICASTENS4_14ComposedLayoutINS4_7SwizzleILi3ELi4ELi3EEENS4_18smem_ptr_flag_bitsILi8EEENST_INS5_IJNSA_ILi8EEESH_EEENS5_IJSH_SB_EEEEEEEvNS4_8identityENS4_13SM90_TMA_LOADES1B_vS1C_EENS_8epilogue10collective6detail29Sm90TmaWarpSpecializedAdapterINS1G_15DefaultEpilogueISJ_SK_SK_NS1F_6thread17LinearCombinationISJ_Li1EffLNS1K_9ScaleType4KindE0ELNS_15FloatRoundStyleE2ESJ_EENS1_15EpilogueDefaultEEEEEvvEEEEvNT_6ParamsE --------------------------
	.section	.nv.constant0._ZN7cutlass13device_kernelINS_4gemm6kernel13GemmUniversalIN4cute5tupleIJiiiiEEENS1_10collective13CollectiveMmaINS1_37MainloopSm90TmaGmmaWarpSpecializedFP8ILi3ENS5_IJNS4_1CILi1EEENSA_ILi2EEESB_EEENS1_35KernelTmaWarpSpecializedCooperativeEEENS5_IJNSA_ILi256EEENSA_ILi128EEESH_EEENS_12float_e5m2_tENS5_IJlSB_lEEESJ_SK_NS4_8TiledMMAINS4_8MMA_AtomIJNS4_4SM904GMMA31MMA_64x128x32_F32E5M2E5M2_SS_TNILNSO_7ScaleInE1ELSQ_1EEEEEENS4_6LayoutINS5_IJSC_SB_SB_EEENS5_IJSB_NSA_ILi0EEESV_EEEEENS5_IJNS4_10UnderscoreESY_SY_EEEEENS4_23SM90_TMA_LOAD_MULTICASTENS4_14ComposedLayoutINS4_7SwizzleILi3ELi4ELi3EEENS4_18smem_ptr_flag_bitsILi8EEENST_INS5_IJNSA_ILi8EEESH_EEENS5_IJSH_SB_EEEEEEEvNS4_8identityENS4_13SM90_TMA_LOADES1B_vS1C_EENS_8epilogue10collective6detail29Sm90TmaWarpSpecializedAdapterINS1G_15DefaultEpilogueISJ_SK_SK_NS1F_6thread17LinearCombinationISJ_Li1EffLNS1K_9ScaleType4KindE0ELNS_15FloatRoundStyleE2ESJ_EENS1_15EpilogueDefaultEEEEEvvEEEEvNT_6ParamsE,"a",@progbits
	.sectionflags	@""
	.align	4
.nv.constant0._ZN7cutlass13device_kernelINS_4gemm6kernel13GemmUniversalIN4cute5tupleIJiiiiEEENS1_10collective13CollectiveMmaINS1_37MainloopSm90TmaGmmaWarpSpecializedFP8ILi3ENS5_IJNS4_1CILi1EEENSA_ILi2EEESB_EEENS1_35KernelTmaWarpSpecializedCooperativeEEENS5_IJNSA_ILi256EEENSA_ILi128EEESH_EEENS_12float_e5m2_tENS5_IJlSB_lEEESJ_SK_NS4_8TiledMMAINS4_8MMA_AtomIJNS4_4SM904GMMA31MMA_64x128x32_F32E5M2E5M2_SS_TNILNSO_7ScaleInE1ELSQ_1EEEEEENS4_6LayoutINS5_IJSC_SB_SB_EEENS5_IJSB_NSA_ILi0EEESV_EEEEENS5_IJNS4_10UnderscoreESY_SY_EEEEENS4_23SM90_TMA_LOAD_MULTICASTENS4_14ComposedLayoutINS4_7SwizzleILi3ELi4ELi3EEENS4_18smem_ptr_flag_bitsILi8EEENST_INS5_IJNSA_ILi8EEESH_EEENS5_IJSH_SB_EEEEEEEvNS4_8identityENS4_13SM90_TMA_LOADES1B_vS1C_EENS_8epilogue10collective6detail29Sm90TmaWarpSpecializedAdapterINS1G_15DefaultEpilogueISJ_SK_SK_NS1F_6thread17LinearCombinationISJ_Li1EffLNS1K_9ScaleType4KindE0ELNS_15FloatRoundStyleE2ESJ_EENS1_15EpilogueDefaultEEEEEvvEEEEvNT_6ParamsE:
	.zero		1664


//--------------------- SYMBOLS --------------------------

	.type		.nv.reservedSmem.offset0,@object
	.size		.nv.reservedSmem.offset0,0x4
